//
// Generated by NVIDIA NVVM Compiler
//
// Compiler Build ID: CL-36424714
// Cuda compilation tools, release 13.0, V13.0.88
// Based on NVVM 20.0.0
//

.version 9.0
.target sm_100
.address_size 64

	// .globl	_Z3add10GridStrideILi2EEdPdS1_

.visible .entry _Z3add10GridStrideILi2EEdPdS1_(
	.param .align 4 .b8 _Z3add10GridStrideILi2EEdPdS1__param_0[24],
	.param .f64 _Z3add10GridStrideILi2EEdPdS1__param_1,
	.param .u64 .ptr .align 1 _Z3add10GridStrideILi2EEdPdS1__param_2,
	.param .u64 .ptr .align 1 _Z3add10GridStrideILi2EEdPdS1__param_3
)
{
	.reg .pred 	%p<11>;
	.reg .b32 	%r<88>;
	.reg .b64 	%rd<63>;
	.reg .b64 	%fd<57>;

	ld.param.u32 	%r31, [_Z3add10GridStrideILi2EEdPdS1__param_0+20];
	ld.param.u32 	%r28, [_Z3add10GridStrideILi2EEdPdS1__param_0+8];
	ld.param.u32 	%r29, [_Z3add10GridStrideILi2EEdPdS1__param_0+12];
	ld.param.u32 	%r30, [_Z3add10GridStrideILi2EEdPdS1__param_0+16];
	ld.param.u32 	%r27, [_Z3add10GridStrideILi2EEdPdS1__param_0+4];
	ld.param.u32 	%r26, [_Z3add10GridStrideILi2EEdPdS1__param_0];
	ld.param.f64 	%fd2, [_Z3add10GridStrideILi2EEdPdS1__param_1];
	ld.param.u64 	%rd3, [_Z3add10GridStrideILi2EEdPdS1__param_2];
	ld.param.u64 	%rd4, [_Z3add10GridStrideILi2EEdPdS1__param_3];
	cvta.to.global.u64 	%rd1, %rd4;
	cvta.to.global.u64 	%rd2, %rd3;
	mul.lo.s32 	%r32, %r27, %r26;
	add.s32 	%r33, %r32, -1;
	mov.u32 	%r34, %ntid.x;
	mov.u32 	%r35, %nctaid.x;
	mul.lo.s32 	%r36, %r34, %r35;
	div.u32 	%r37, %r33, %r36;
	mov.u32 	%r38, %ctaid.x;
	mov.u32 	%r39, %tid.x;
	mad.lo.s32 	%r40, %r38, %r34, %r39;
	mad.lo.s32 	%r2, %r40, %r37, %r40;
	add.s32 	%r41, %r37, %r2;
	add.s32 	%r42, %r41, 1;
	min.s32 	%r3, %r42, %r32;
	div.s32 	%r43, %r2, %r27;
	mul.lo.s32 	%r44, %r43, %r27;
	sub.s32 	%r45, %r2, %r44;
	rem.s32 	%r46, %r43, %r26;
	sub.s32 	%r4, %r30, %r26;
	add.s32 	%r47, %r27, %r29;
	add.s32 	%r48, %r46, %r28;
	mad.lo.s32 	%r82, %r48, %r31, %r47;
	mad.lo.s32 	%r49, %r30, %r48, %r45;
	add.s32 	%r83, %r49, %r29;
	setp.ge.s32 	%p1, %r2, %r3;
	@%p1 bra 	$L__BB0_7;
	mul.f64 	%fd1, %fd2, %fd2;
	sub.s32 	%r50, %r3, %r2;
	and.b32  	%r7, %r50, 3;
	setp.eq.s32 	%p2, %r7, 0;
	mov.u32 	%r84, %r2;
	@%p2 bra 	$L__BB0_4;
	neg.s32 	%r78, %r7;
	mul.wide.s32 	%rd7, %r30, 8;
	mov.u32 	%r84, %r2;
$L__BB0_3:
	.pragma "nounroll";
	add.s32 	%r51, %r83, 1;
	mul.wide.s32 	%rd5, %r83, 8;
	add.s64 	%rd6, %rd2, %rd5;
	ld.global.f64 	%fd3, [%rd6+8];
	ld.global.f64 	%fd4, [%rd6+-8];
	add.f64 	%fd5, %fd3, %fd4;
	add.s64 	%rd8, %rd6, %rd7;
	ld.global.f64 	%fd6, [%rd8];
	add.f64 	%fd7, %fd5, %fd6;
	sub.s32 	%r52, %r83, %r30;
	mul.wide.s32 	%rd9, %r52, 8;
	add.s64 	%rd10, %rd2, %rd9;
	ld.global.f64 	%fd8, [%rd10];
	add.f64 	%fd9, %fd7, %fd8;
	ld.global.f64 	%fd10, [%rd6];
	fma.rn.f64 	%fd11, %fd10, 0dC010000000000000, %fd9;
	div.rn.f64 	%fd12, %fd11, %fd1;
	add.s64 	%rd11, %rd1, %rd5;
	st.global.f64 	[%rd11], %fd12;
	add.s32 	%r84, %r84, 1;
	setp.lt.s32 	%p3, %r51, %r82;
	selp.b32 	%r53, 0, %r4, %p3;
	add.s32 	%r83, %r53, %r51;
	selp.b32 	%r54, 0, %r30, %p3;
	add.s32 	%r82, %r54, %r82;
	add.s32 	%r78, %r78, 1;
	setp.ne.s32 	%p4, %r78, 0;
	@%p4 bra 	$L__BB0_3;
$L__BB0_4:
	sub.s32 	%r55, %r2, %r3;
	setp.gt.u32 	%p5, %r55, -4;
	@%p5 bra 	$L__BB0_7;
	cvt.s64.s32 	%rd15, %r30;
	mul.wide.s32 	%rd16, %r30, 8;
$L__BB0_6:
	add.s32 	%r56, %r83, 1;
	cvt.s64.s32 	%rd12, %r83;
	mul.wide.s32 	%rd13, %r83, 8;
	add.s64 	%rd14, %rd2, %rd13;
	ld.global.f64 	%fd13, [%rd14+8];
	ld.global.f64 	%fd14, [%rd14+-8];
	add.f64 	%fd15, %fd13, %fd14;
	add.s64 	%rd17, %rd14, %rd16;
	ld.global.f64 	%fd16, [%rd17];
	add.f64 	%fd17, %fd15, %fd16;
	sub.s32 	%r57, %r83, %r30;
	mul.wide.s32 	%rd18, %r57, 8;
	add.s64 	%rd19, %rd2, %rd18;
	ld.global.f64 	%fd18, [%rd19];
	add.f64 	%fd19, %fd17, %fd18;
	ld.global.f64 	%fd20, [%rd14];
	mul.f64 	%fd21, %fd20, 0d4010000000000000;
	sub.f64 	%fd22, %fd19, %fd21;
	div.rn.f64 	%fd23, %fd22, %fd1;
	add.s64 	%rd20, %rd1, %rd13;
	st.global.f64 	[%rd20], %fd23;
	setp.lt.s32 	%p6, %r56, %r82;
	selp.b32 	%r59, 0, %r4, %p6;
	add.s32 	%r60, %r59, %r56;
	selp.b32 	%r61, 0, %r30, %p6;
	add.s32 	%r62, %r61, %r82;
	add.s32 	%r63, %r60, 1;
	cvt.s64.s32 	%rd21, %r59;
	add.s64 	%rd22, %rd21, %rd12;
	add.s64 	%rd23, %rd22, 1;
	shl.b64 	%rd24, %rd23, 3;
	add.s64 	%rd25, %rd2, %rd24;
	ld.global.f64 	%fd24, [%rd25+8];
	mul.wide.s32 	%rd26, %r59, 8;
	add.s64 	%rd27, %rd14, %rd26;
	ld.global.f64 	%fd25, [%rd27];
	add.f64 	%fd26, %fd24, %fd25;
	add.s64 	%rd28, %rd22, %rd15;
	shl.b64 	%rd29, %rd28, 3;
	add.s64 	%rd30, %rd2, %rd29;
	ld.global.f64 	%fd27, [%rd30+8];
	add.f64 	%fd28, %fd26, %fd27;
	add.s64 	%rd31, %rd19, %rd26;
	ld.global.f64 	%fd29, [%rd31+8];
	add.f64 	%fd30, %fd28, %fd29;
	ld.global.f64 	%fd31, [%rd25];
	mul.f64 	%fd32, %fd31, 0d4010000000000000;
	sub.f64 	%fd33, %fd30, %fd32;
	div.rn.f64 	%fd34, %fd33, %fd1;
	add.s64 	%rd32, %rd20, %rd26;
	st.global.f64 	[%rd32+8], %fd34;
	setp.lt.s32 	%p7, %r63, %r62;
	selp.b32 	%r64, 0, %r4, %p7;
	add.s32 	%r65, %r64, %r63;
	selp.b32 	%r66, 0, %r30, %p7;
	add.s32 	%r67, %r66, %r62;
	add.s32 	%r68, %r65, 1;
	cvt.s64.s32 	%rd33, %r64;
	add.s64 	%rd34, %rd23, %rd33;
	add.s64 	%rd35, %rd34, 1;
	shl.b64 	%rd36, %rd35, 3;
	add.s64 	%rd37, %rd2, %rd36;
	ld.global.f64 	%fd35, [%rd37+8];
	add.s32 	%r69, %r64, %r60;
	mul.wide.s32 	%rd38, %r69, 8;
	add.s64 	%rd39, %rd2, %rd38;
	ld.global.f64 	%fd36, [%rd39];
	add.f64 	%fd37, %fd35, %fd36;
	add.s64 	%rd40, %rd34, %rd15;
	shl.b64 	%rd41, %rd40, 3;
	add.s64 	%rd42, %rd2, %rd41;
	ld.global.f64 	%fd38, [%rd42+8];
	add.f64 	%fd39, %fd37, %fd38;
	sub.s64 	%rd43, %rd34, %rd15;
	shl.b64 	%rd44, %rd43, 3;
	add.s64 	%rd45, %rd2, %rd44;
	ld.global.f64 	%fd40, [%rd45+8];
	add.f64 	%fd41, %fd39, %fd40;
	ld.global.f64 	%fd42, [%rd37];
	mul.f64 	%fd43, %fd42, 0d4010000000000000;
	sub.f64 	%fd44, %fd41, %fd43;
	div.rn.f64 	%fd45, %fd44, %fd1;
	shl.b64 	%rd46, %rd34, 3;
	add.s64 	%rd47, %rd1, %rd46;
	add.s64 	%rd48, %rd47, 8;
	st.global.f64 	[%rd47+8], %fd45;
	setp.lt.s32 	%p8, %r68, %r67;
	selp.b32 	%r70, 0, %r4, %p8;
	add.s32 	%r71, %r70, %r68;
	selp.b32 	%r72, 0, %r30, %p8;
	add.s32 	%r73, %r72, %r67;
	add.s32 	%r74, %r71, 1;
	cvt.s64.s32 	%rd49, %r70;
	add.s64 	%rd50, %rd35, %rd49;
	shl.b64 	%rd51, %rd50, 3;
	add.s64 	%rd52, %rd51, %rd2;
	ld.global.f64 	%fd46, [%rd52+16];
	add.s32 	%r75, %r70, %r65;
	mul.wide.s32 	%rd53, %r75, 8;
	add.s64 	%rd54, %rd2, %rd53;
	ld.global.f64 	%fd47, [%rd54];
	add.f64 	%fd48, %fd46, %fd47;
	add.s64 	%rd55, %rd50, %rd15;
	shl.b64 	%rd56, %rd55, 3;
	add.s64 	%rd57, %rd2, %rd56;
	ld.global.f64 	%fd49, [%rd57+8];
	add.f64 	%fd50, %fd48, %fd49;
	sub.s64 	%rd58, %rd50, %rd15;
	shl.b64 	%rd59, %rd58, 3;
	add.s64 	%rd60, %rd2, %rd59;
	ld.global.f64 	%fd51, [%rd60+8];
	add.f64 	%fd52, %fd50, %fd51;
	ld.global.f64 	%fd53, [%rd52+8];
	mul.f64 	%fd54, %fd53, 0d4010000000000000;
	sub.f64 	%fd55, %fd52, %fd54;
	div.rn.f64 	%fd56, %fd55, %fd1;
	mul.wide.s32 	%rd61, %r70, 8;
	add.s64 	%rd62, %rd48, %rd61;
	st.global.f64 	[%rd62+8], %fd56;
	add.s32 	%r84, %r84, 4;
	setp.lt.s32 	%p9, %r74, %r73;
	selp.b32 	%r76, 0, %r4, %p9;
	add.s32 	%r83, %r76, %r74;
	selp.b32 	%r77, 0, %r30, %p9;
	add.s32 	%r82, %r77, %r73;
	setp.lt.s32 	%p10, %r84, %r3;
	@%p10 bra 	$L__BB0_6;
$L__BB0_7:
	ret;

}


// ===== COMPILED SASS (sm_100) =====

	.target	sm_100

	.elftype	@"ET_EXEC"


//--------------------- .note.nv.tkinfo           --------------------------
	.section	.note.nv.tkinfo,"",@"SHT_NOTE"
	.sectionflags	@"SHF_NOTE_NV_TKINFO"
	.tkinfo
        /*0018*/ 	.word	0x00000002
        /*0030*/ 	.string	""
        /*0030*/ 	.string	"ptxas"
        /*0030*/ 	.string	"Cuda compilation tools, release 13.0, V13.0.88"
        /*0030*/ 	.string	"Build cuda_13.0.r13.0/compiler.36424714_0"
        /*0030*/ 	.string	"-arch sm_100 -m 64 "



//--------------------- .note.nv.cuinfo           --------------------------
	.section	.note.nv.cuinfo,"",@"SHT_NOTE"
	.sectionflags	@"SHF_NOTE_NV_CUINFO"
        /*0018*/ 	.short	0x0002
        /*001a*/ 	.short	0x0064
        /*001c*/ 	.short	0x0082
	.zero		2


//--------------------- .nv.info                  --------------------------
	.section	.nv.info,"",@"SHT_CUDA_INFO"
	.align	4


	//----- nvinfo : EIATTR_REGCOUNT
	.align		4
        /*0000*/ 	.byte	0x04, 0x2f
        /*0002*/ 	.short	(.L_1 - .L_0)
	.align		4
.L_0:
        /*0004*/ 	.word	index@(_Z3add10GridStrideILi2EEdPdS1_)
        /*0008*/ 	.word	0x0000002c


	//----- nvinfo : EIATTR_FRAME_SIZE
	.align		4
.L_1:
        /*000c*/ 	.byte	0x04, 0x11
        /*000e*/ 	.short	(.L_3 - .L_2)
	.align		4
.L_2:
        /*0010*/ 	.word	index@($__internal_0_$__cuda_sm20_div_rn_f64_full)
        /*0014*/ 	.word	0x00000000


	//----- nvinfo : EIATTR_FRAME_SIZE
	.align		4
.L_3:
        /*0018*/ 	.byte	0x04, 0x11
        /*001a*/ 	.short	(.L_5 - .L_4)
	.align		4
.L_4:
        /*001c*/ 	.word	index@(_Z3add10GridStrideILi2EEdPdS1_)
        /*0020*/ 	.word	0x00000000


	//----- nvinfo : EIATTR_MIN_STACK_SIZE
	.align		4
.L_5:
        /*0024*/ 	.byte	0x04, 0x12
        /*0026*/ 	.short	(.L_7 - .L_6)
	.align		4
.L_6:
        /*0028*/ 	.word	index@(_Z3add10GridStrideILi2EEdPdS1_)
        /*002c*/ 	.word	0x00000000
.L_7:


//--------------------- .nv.compat                --------------------------
	.section	.nv.compat,"",@"SHT_CUDA_COMPAT_INFO"
	.align	4
        /*0000*/ 	.byte	0x02, 0x09, 0x00, 0x00, 0x02, 0x02, 0x01, 0x00, 0x02, 0x05, 0x05, 0x00, 0x03, 0x07, 0x01, 0x01
        /*0010*/ 	.byte	0x02, 0x03, 0x00, 0x00, 0x02, 0x06, 0x01, 0x00, 0x04, 0x0b, 0x08, 0x00, 0x01, 0x00, 0x00, 0x00
        /*0020*/ 	.byte	0x00, 0x00, 0x00, 0x00


//--------------------- .nv.info._Z3add10GridStrideILi2EEdPdS1_ --------------------------
	.section	.nv.info._Z3add10GridStrideILi2EEdPdS1_,"",@"SHT_CUDA_INFO"
	.sectionflags	@""
	.align	4


	//----- nvinfo : EIATTR_CUDA_API_VERSION
	.align		4
        /*0000*/ 	.byte	0x04, 0x37
        /*0002*/ 	.short	(.L_9 - .L_8)
.L_8:
        /*0004*/ 	.word	0x00000082


	//----- nvinfo : EIATTR_KPARAM_INFO
	.align		4
.L_9:
        /*0008*/ 	.byte	0x04, 0x17
        /*000a*/ 	.short	(.L_11 - .L_10)
.L_10:
        /*000c*/ 	.word	0x00000000
        /*0010*/ 	.short	0x0003
        /*0012*/ 	.short	0x0028
        /*0014*/ 	.byte	0x00, 0xf5, 0x21, 0x00


	//----- nvinfo : EIATTR_KPARAM_INFO
	.align		4
.L_11:
        /*0018*/ 	.byte	0x04, 0x17
        /*001a*/ 	.short	(.L_13 - .L_12)
.L_12:
        /*001c*/ 	.word	0x00000000
        /*0020*/ 	.short	0x0002
        /*0022*/ 	.short	0x0020
        /*0024*/ 	.byte	0x00, 0xf5, 0x21, 0x00


	//----- nvinfo : EIATTR_KPARAM_INFO
	.align		4
.L_13:
        /*0028*/ 	.byte	0x04, 0x17
        /*002a*/ 	.short	(.L_15 - .L_14)
.L_14:
        /*002c*/ 	.word	0x00000000
        /*0030*/ 	.short	0x0001
        /*0032*/ 	.short	0x0018
        /*0034*/ 	.byte	0x00, 0xf0, 0x21, 0x00


	//----- nvinfo : EIATTR_KPARAM_INFO
	.align		4
.L_15:
        /*0038*/ 	.byte	0x04, 0x17
        /*003a*/ 	.short	(.L_17 - .L_16)
.L_16:
        /*003c*/ 	.word	0x00000000
        /*0040*/ 	.short	0x0000
        /*0042*/ 	.short	0x0000
        /*0044*/ 	.byte	0x00, 0xf0, 0x61, 0x00


	//----- nvinfo : EIATTR_SPARSE_MMA_MASK
	.align		4
.L_17:
        /*0048*/ 	.byte	0x03, 0x50
        /*004a*/ 	.short	0x0000


	//----- nvinfo : EIATTR_MAXREG_COUNT
	.align		4
        /*004c*/ 	.byte	0x03, 0x1b
        /*004e*/ 	.short	0x00ff


	//----- nvinfo : EIATTR_MERCURY_ISA_VERSION
	.align		4
        /*0050*/ 	.byte	0x03, 0x5f
        /*0052*/ 	.short	0x0101


	//----- nvinfo : EIATTR_VRC_CTA_INIT_COUNT
	.align		4
        /*0054*/ 	.byte	0x02, 0x4a
	.zero		1
	.zero		1


	//----- nvinfo : EIATTR_EXIT_INSTR_OFFSETS
	.align		4
        /*0058*/ 	.byte	0x04, 0x1c
        /*005a*/ 	.short	(.L_19 - .L_18)


	//   ....[0]....
.L_18:
        /*005c*/ 	.word	0x00000580


	//   ....[1]....
        /*0060*/ 	.word	0x00000990


	//   ....[2]....
        /*0064*/ 	.word	0x000016b0


	//----- nvinfo : EIATTR_CRS_STACK_SIZE
	.align		4
.L_19:
        /*0068*/ 	.byte	0x04, 0x1e
        /*006a*/ 	.short	(.L_21 - .L_20)
.L_20:
        /*006c*/ 	.word	0x00000000


	//----- nvinfo : EIATTR_CBANK_PARAM_SIZE
	.align		4
.L_21:
        /*0070*/ 	.byte	0x03, 0x19
        /*0072*/ 	.short	0x0030


	//----- nvinfo : EIATTR_PARAM_CBANK
	.align		4
        /*0074*/ 	.byte	0x04, 0x0a
        /*0076*/ 	.short	(.L_23 - .L_22)
	.align		4
.L_22:
        /*0078*/ 	.word	index@(.nv.constant0._Z3add10GridStrideILi2EEdPdS1_)
        /*007c*/ 	.short	0x0380
        /*007e*/ 	.short	0x0030


	//----- nvinfo : EIATTR_SW_WAR
	.align		4
.L_23:
        /*0080*/ 	.byte	0x04, 0x36
        /*0082*/ 	.short	(.L_25 - .L_24)
.L_24:
        /*0084*/ 	.word	0x00000008
.L_25:


//--------------------- .nv.callgraph             --------------------------
	.section	.nv.callgraph,"",@"SHT_CUDA_CALLGRAPH"
	.align	4
	.sectionentsize	8
	.align		4
        /*0000*/ 	.word	0x00000000
	.align		4
        /*0004*/ 	.word	0xffffffff
	.align		4
        /*0008*/ 	.word	0x00000000
	.align		4
        /*000c*/ 	.word	0xfffffffe
	.align		4
        /*0010*/ 	.word	0x00000000
	.align		4
        /*0014*/ 	.word	0xfffffffd
	.align		4
        /*0018*/ 	.word	0x00000000
	.align		4
        /*001c*/ 	.word	0xfffffffc


//--------------------- .text._Z3add10GridStrideILi2EEdPdS1_ --------------------------
	.section	.text._Z3add10GridStrideILi2EEdPdS1_,"ax",@progbits
	.align	128
        .global         _Z3add10GridStrideILi2EEdPdS1_
        .type           _Z3add10GridStrideILi2EEdPdS1_,@function
        .size           _Z3add10GridStrideILi2EEdPdS1_,(.L_x_20 - _Z3add10GridStrideILi2EEdPdS1_)
        .other          _Z3add10GridStrideILi2EEdPdS1_,@"STO_CUDA_ENTRY STV_DEFAULT"
_Z3add10GridStrideILi2EEdPdS1_:
.text._Z3add10GridStrideILi2EEdPdS1_:
[----:B------:R-:W-:Y:S01]  /*0000*/  LDC R1, c[0x0][0x37c] ;  /* 0x0000df00ff017b82 */ /* 0x000fe20000000800 */
[----:B------:R-:W0:Y:S07]  /*0010*/  LDCU UR5, c[0x0][0x360] ;  /* 0x00006c00ff0577ac */ /* 0x000e2e0008000800 */
[----:B------:R-:W1:Y:S01]  /*0020*/  LDC.64 R2, c[0x0][0x380] ;  /* 0x0000e000ff027b82 */ /* 0x000e620000000a00 */
[----:B------:R-:W2:Y:S01]  /*0030*/  S2R R8, SR_CTAID.X ;  /* 0x0000000000087919 */ /* 0x000ea20000002500 */
[----:B------:R-:W0:Y:S01]  /*0040*/  LDCU UR4, c[0x0][0x370] ;  /* 0x00006e00ff0477ac */ /* 0x000e220008000800 */
[----:B------:R-:W3:Y:S01]  /*0050*/  LDCU.64 UR6, c[0x0][0x390] ;  /* 0x00007200ff0677ac */ /* 0x000ee20008000a00 */
[----:B0-----:R-:W-:Y:S01]  /*0060*/  UIMAD UR4, UR5, UR4, URZ ;  /* 0x00000004050472a4 */ /* 0x001fe2000f8e02ff */
[----:B-1----:R-:W-:Y:S01]  /*0070*/  IABS R13, R3 ;  /* 0x00000003000d7213 */ /* 0x002fe20000000000 */
[-C--:B------:R-:W-:Y:S01]  /*0080*/  IMAD R5, R3, R2.reuse, RZ ;  /* 0x0000000203057224 */ /* 0x080fe200078e02ff */
[----:B------:R-:W-:-:S03]  /*0090*/  IABS R15, R2 ;  /* 0x00000002000f7213 */ /* 0x000fc60000000000 */
[----:B------:R-:W-:Y:S01]  /*00a0*/  IMAD R9, RZ, RZ, -UR4 ;  /* 0x80000004ff097e24 */ /* 0x000fe2000f8e02ff */
[----:B------:R-:W0:Y:S01]  /*00b0*/  I2F.RP R4, R13 ;  /* 0x0000000d00047306 */ /* 0x000e220000209400 */
[----:B------:R-:W-:-:S07]  /*00c0*/  ISETP.NE.U32.AND P2, PT, RZ, UR4, PT ;  /* 0x00000004ff007c0c */ /* 0x000fce000bf45070 */
[----:B------:R-:W1:Y:S08]  /*00d0*/  I2F.U32.RP R0, UR4 ;  /* 0x0000000400007d06 */ /* 0x000e700008209000 */
[----:B0-----:R-:W0:Y:S08]  /*00e0*/  MUFU.RCP R4, R4 ;  /* 0x0000000400047308 */ /* 0x001e300000001000 */
[----:B-1----:R-:W1:Y:S01]  /*00f0*/  MUFU.RCP R0, R0 ;  /* 0x0000000000007308 */ /* 0x002e620000001000 */
[----:B0-----:R-:W-:-:S07]  /*0100*/  VIADD R10, R4, 0xffffffe ;  /* 0x0ffffffe040a7836 */ /* 0x001fce0000000000 */
[----:B------:R-:W0:Y:S01]  /*0110*/  I2F.RP R4, R15 ;  /* 0x0000000f00047306 */ /* 0x000e220000209400 */
[----:B-1----:R-:W-:Y:S02]  /*0120*/  VIADD R6, R0, 0xffffffe ;  /* 0x0ffffffe00067836 */ /* 0x002fe40000000000 */
[----:B------:R-:W-:-:S05]  /*0130*/  VIADD R0, R5, 0xffffffff ;  /* 0xffffffff05007836 */ /* 0x000fca0000000000 */
[----:B------:R1:W-:Y:S08]  /*0140*/  F2I.FTZ.U32.TRUNC.NTZ R11, R10 ;  /* 0x0000000a000b7305 */ /* 0x0003f0000021f000 */
[----:B------:R4:W5:Y:S01]  /*0150*/  F2I.FTZ.U32.TRUNC.NTZ R7, R6 ;  /* 0x0000000600077305 */ /* 0x000962000021f000 */
[----:B-1----:R-:W-:-:S07]  /*0160*/  IMAD.MOV.U32 R10, RZ, RZ, RZ ;  /* 0x000000ffff0a7224 */ /* 0x002fce00078e00ff */
[----:B0-----:R-:W0:Y:S01]  /*0170*/  MUFU.RCP R4, R4 ;  /* 0x0000000400047308 */ /* 0x001e220000001000 */
[----:B----4-:R-:W-:Y:S02]  /*0180*/  IMAD.MOV.U32 R6, RZ, RZ, RZ ;  /* 0x000000ffff067224 */ /* 0x010fe400078e00ff */
[----:B-----5:R-:W-:-:S04]  /*0190*/  IMAD R9, R9, R7, RZ ;  /* 0x0000000709097224 */ /* 0x020fc800078e02ff */
[----:B------:R-:W-:-:S06]  /*01a0*/  IMAD.HI.U32 R7, R7, R9, R6 ;  /* 0x0000000907077227 */ /* 0x000fcc00078e0006 */
[----:B------:R-:W-:-:S04]  /*01b0*/  IMAD.HI.U32 R7, R7, R0, RZ ;  /* 0x0000000007077227 */ /* 0x000fc800078e00ff */
[----:B------:R-:W-:-:S04]  /*01c0*/  IMAD.MOV R9, RZ, RZ, -R7 ;  /* 0x000000ffff097224 */ /* 0x000fc800078e0a07 */
[----:B------:R-:W-:Y:S02]  /*01d0*/  IMAD R0, R9, UR4, R0 ;  /* 0x0000000409007c24 */ /* 0x000fe4000f8e0200 */
[----:B------:R-:W2:Y:S03]  /*01e0*/  S2R R9, SR_TID.X ;  /* 0x0000000000097919 */ /* 0x000ea60000002100 */
[----:B------:R-:W-:-:S13]  /*01f0*/  ISETP.GE.U32.AND P0, PT, R0, UR4, PT ;  /* 0x0000000400007c0c */ /* 0x000fda000bf06070 */
[----:B------:R-:W-:Y:S02]  /*0200*/  @P0 VIADD R0, R0, -UR4 ;  /* 0x8000000400000c36 */ /* 0x000fe40008000000 */
[----:B------:R-:W-:-:S03]  /*0210*/  @P0 VIADD R7, R7, 0x1 ;  /* 0x0000000107070836 */ /* 0x000fc60000000000 */
[----:B------:R-:W-:Y:S01]  /*0220*/  ISETP.GE.U32.AND P1, PT, R0, UR4, PT ;  /* 0x0000000400007c0c */ /* 0x000fe2000bf26070 */
[----:B------:R-:W-:Y:S02]  /*0230*/  IMAD.MOV R0, RZ, RZ, -R11 ;  /* 0x000000ffff007224 */ /* 0x000fe400078e0a0b */
[----:B--2---:R-:W-:-:S10]  /*0240*/  IMAD R8, R8, UR5, R9 ;  /* 0x0000000508087c24 */ /* 0x004fd4000f8e0209 */
[----:B------:R-:W-:Y:S01]  /*0250*/  @P1 VIADD R7, R7, 0x1 ;  /* 0x0000000107071836 */ /* 0x000fe20000000000 */
[----:B------:R-:W-:Y:S01]  /*0260*/  @!P2 LOP3.LUT R7, RZ, UR4, RZ, 0x33, !PT ;  /* 0x00000004ff07ac12 */ /* 0x000fe2000f8e33ff */
[----:B------:R-:W-:Y:S01]  /*0270*/  IMAD R9, R0, R13, RZ ;  /* 0x0000000d00097224 */ /* 0x000fe200078e02ff */
[----:B------:R-:W1:Y:S03]  /*0280*/  LDCU.64 UR4, c[0x0][0x388] ;  /* 0x00007100ff0477ac */ /* 0x000e660008000a00 */
[----:B------:R-:W-:Y:S02]  /*0290*/  IMAD R8, R7, R8, R8 ;  /* 0x0000000807087224 */ /* 0x000fe400078e0208 */
[----:B------:R-:W-:-:S03]  /*02a0*/  IMAD.HI.U32 R10, R11, R9, R10 ;  /* 0x000000090b0a7227 */ /* 0x000fc600078e000a */
[----:B------:R-:W-:Y:S01]  /*02b0*/  IABS R0, R8 ;  /* 0x0000000800007213 */ /* 0x000fe20000000000 */
[----:B0-----:R-:W-:-:S04]  /*02c0*/  VIADD R11, R4, 0xffffffe ;  /* 0x0ffffffe040b7836 */ /* 0x001fc80000000000 */
[----:B------:R-:W-:Y:S02]  /*02d0*/  IMAD.HI.U32 R10, R10, R0, RZ ;  /* 0x000000000a0a7227 */ /* 0x000fe400078e00ff */
[----:B------:R-:W0:Y:S02]  /*02e0*/  F2I.FTZ.U32.TRUNC.NTZ R11, R11 ;  /* 0x0000000b000b7305 */ /* 0x000e24000021f000 */
[----:B------:R-:W-:-:S04]  /*02f0*/  IMAD.MOV R6, RZ, RZ, -R10 ;  /* 0x000000ffff067224 */ /* 0x000fc800078e0a0a */
[----:B------:R-:W-:-:S05]  /*0300*/  IMAD R0, R13, R6, R0 ;  /* 0x000000060d007224 */ /* 0x000fca00078e0200 */
[----:B------:R-:W-:-:S13]  /*0310*/  ISETP.GT.U32.AND P1, PT, R13, R0, PT ;  /* 0x000000000d00720c */ /* 0x000fda0003f24070 */
[----:B------:R-:W-:Y:S02]  /*0320*/  @!P1 IMAD.IADD R0, R0, 0x1, -R13 ;  /* 0x0000000100009824 */ /* 0x000fe400078e0a0d */
[----:B------:R-:W-:Y:S01]  /*0330*/  @!P1 VIADD R10, R10, 0x1 ;  /* 0x000000010a0a9836 */ /* 0x000fe20000000000 */
[----:B------:R-:W-:Y:S02]  /*0340*/  ISETP.NE.AND P1, PT, R3, RZ, PT ;  /* 0x000000ff0300720c */ /* 0x000fe40003f25270 */
[----:B------:R-:W-:Y:S01]  /*0350*/  ISETP.GE.U32.AND P0, PT, R0, R13, PT ;  /* 0x0000000d0000720c */ /* 0x000fe20003f06070 */
[----:B---3--:R-:W-:Y:S01]  /*0360*/  IMAD.U32 R13, RZ, RZ, UR6 ;  /* 0x00000006ff0d7e24 */ /* 0x008fe2000f8e00ff */
[----:B------:R-:W-:-:S04]  /*0370*/  LOP3.LUT R0, R8, R3, RZ, 0x3c, !PT ;  /* 0x0000000308007212 */ /* 0x000fc800078e3cff */
[----:B------:R-:W-:Y:S02]  /*0380*/  ISETP.GE.AND P2, PT, R0, RZ, PT ;  /* 0x000000ff0000720c */ /* 0x000fe40003f46270 */
[----:B0-----:R-:W-:-:S05]  /*0390*/  IADD3 R0, PT, PT, RZ, -R11, RZ ;  /* 0x8000000bff007210 */ /* 0x001fca0007ffe0ff */
[----:B------:R-:W-:Y:S02]  /*03a0*/  @P0 VIADD R10, R10, 0x1 ;  /* 0x000000010a0a0836 */ /* 0x000fe40000000000 */
[----:B------:R-:W-:Y:S02]  /*03b0*/  IMAD R9, R0, R15, RZ ;  /* 0x0000000f00097224 */ /* 0x000fe400078e02ff */
[----:B------:R-:W-:Y:S02]  /*03c0*/  IMAD.MOV.U32 R4, RZ, RZ, R10 ;  /* 0x000000ffff047224 */ /* 0x000fe400078e000a */
[----:B------:R-:W-:Y:S02]  /*03d0*/  IMAD.MOV.U32 R10, RZ, RZ, RZ ;  /* 0x000000ffff0a7224 */ /* 0x000fe400078e00ff */
[----:B------:R-:W-:Y:S01]  /*03e0*/  @!P2 IMAD.MOV R4, RZ, RZ, -R4 ;  /* 0x000000ffff04a224 */ /* 0x000fe200078e0a04 */
[----:B------:R-:W-:Y:S01]  /*03f0*/  @!P1 LOP3.LUT R4, RZ, R3, RZ, 0x33, !PT ;  /* 0x00000003ff049212 */ /* 0x000fe200078e33ff */
[----:B------:R-:W-:-:S03]  /*0400*/  IMAD.HI.U32 R10, R11, R9, R10 ;  /* 0x000000090b0a7227 */ /* 0x000fc600078e000a */
[----:B------:R-:W-:Y:S02]  /*0410*/  IABS R0, R4 ;  /* 0x0000000400007213 */ /* 0x000fe40000000000 */
[----:B------:R-:W-:Y:S01]  /*0420*/  ISETP.GE.AND P2, PT, R4, RZ, PT ;  /* 0x000000ff0400720c */ /* 0x000fe20003f46270 */
[----:B------:R-:W-:Y:S02]  /*0430*/  IMAD.MOV R4, RZ, RZ, -R4 ;  /* 0x000000ffff047224 */ /* 0x000fe400078e0a04 */
[----:B------:R-:W-:-:S04]  /*0440*/  IMAD.HI.U32 R10, R10, R0, RZ ;  /* 0x000000000a0a7227 */ /* 0x000fc800078e00ff */
[----:B------:R-:W-:-:S04]  /*0450*/  IMAD.MOV R10, RZ, RZ, -R10 ;  /* 0x000000ffff0a7224 */ /* 0x000fc800078e0a0a */
[----:B------:R-:W-:-:S05]  /*0460*/  IMAD R0, R15, R10, R0 ;  /* 0x0000000a0f007224 */ /* 0x000fca00078e0200 */
[----:B------:R-:W-:-:S13]  /*0470*/  ISETP.GT.U32.AND P0, PT, R15, R0, PT ;  /* 0x000000000f00720c */ /* 0x000fda0003f04070 */
[----:B------:R-:W-:Y:S01]  /*0480*/  @!P0 IMAD.IADD R0, R0, 0x1, -R15 ;  /* 0x0000000100008824 */ /* 0x000fe200078e0a0f */
[----:B------:R-:W-:-:S04]  /*0490*/  ISETP.NE.AND P0, PT, R2, RZ, PT ;  /* 0x000000ff0200720c */ /* 0x000fc80003f05270 */
[----:B------:R-:W-:-:S13]  /*04a0*/  ISETP.GT.U32.AND P1, PT, R15, R0, PT ;  /* 0x000000000f00720c */ /* 0x000fda0003f24070 */
[----:B------:R-:W-:-:S04]  /*04b0*/  @!P1 IMAD.IADD R0, R0, 0x1, -R15 ;  /* 0x0000000100009824 */ /* 0x000fc800078e0a0f */
[----:B------:R-:W-:Y:S01]  /*04c0*/  IMAD.MOV.U32 R6, RZ, RZ, R0 ;  /* 0x000000ffff067224 */ /* 0x000fe200078e0000 */
[----:B------:R-:W-:-:S03]  /*04d0*/  IADD3 R0, PT, PT, R7, 0x1, R8 ;  /* 0x0000000107007810 */ /* 0x000fc60007ffe008 */
[----:B------:R-:W-:Y:S01]  /*04e0*/  @!P2 IMAD.MOV R6, RZ, RZ, -R6 ;  /* 0x000000ffff06a224 */ /* 0x000fe200078e0a06 */
[----:B------:R-:W-:Y:S01]  /*04f0*/  VIMNMX R5, PT, PT, R5, R0, PT ;  /* 0x0000000005057248 */ /* 0x000fe20003fe0100 */
[C---:B------:R-:W-:Y:S01]  /*0500*/  IMAD R0, R3.reuse, R4, R8 ;  /* 0x0000000403007224 */ /* 0x040fe200078e0208 */
[----:B------:R-:W-:Y:S01]  /*0510*/  @!P0 LOP3.LUT R6, RZ, R2, RZ, 0x33, !PT ;  /* 0x00000002ff068212 */ /* 0x000fe200078e33ff */
[----:B-1----:R-:W-:Y:S01]  /*0520*/  VIADD R3, R3, UR5 ;  /* 0x0000000503037c36 */ /* 0x002fe20008000000 */
[----:B------:R-:W-:-:S03]  /*0530*/  ISETP.GE.AND P0, PT, R8, R5, PT ;  /* 0x000000050800720c */ /* 0x000fc60003f06270 */
[----:B------:R-:W-:-:S04]  /*0540*/  VIADD R6, R6, UR4 ;  /* 0x0000000406067c36 */ /* 0x000fc80008000000 */
[C---:B------:R-:W-:Y:S02]  /*0550*/  IMAD R0, R6.reuse, R13, R0 ;  /* 0x0000000d06007224 */ /* 0x040fe400078e0200 */
[----:B------:R-:W-:Y:S02]  /*0560*/  IMAD R31, R6, UR7, R3 ;  /* 0x00000007061f7c24 */ /* 0x000fe4000f8e0203 */
[----:B------:R-:W-:Y:S02]  /*0570*/  VIADD R34, R0, UR5 ;  /* 0x0000000500227c36 */ /* 0x000fe40008000000 */
[----:B------:R-:W-:Y:S05]  /*0580*/  @P0 EXIT ;  /* 0x000000000000094d */ /* 0x000fea0003800000 */
[----:B------:R-:W0:Y:S01]  /*0590*/  LDC.64 R24, c[0x0][0x398] ;  /* 0x0000e600ff187b82 */ /* 0x000e220000000a00 */
[----:B------:R-:W-:Y:S01]  /*05a0*/  IMAD.IADD R0, R5, 0x1, -R8 ;  /* 0x0000000105007824 */ /* 0x000fe200078e0a08 */
[----:B------:R-:W1:Y:S01]  /*05b0*/  LDCU.64 UR4, c[0x0][0x358] ;  /* 0x00006b00ff0477ac */ /* 0x000e620008000a00 */
[----:B------:R-:W-:Y:S01]  /*05c0*/  BSSY.RECONVERGENT B0, `(.L_x_0) ;  /* 0x000003a000007945 */ /* 0x000fe20003800200 */
[----:B------:R-:W-:Y:S01]  /*05d0*/  IMAD.IADD R3, R13, 0x1, -R2 ;  /* 0x000000010d037824 */ /* 0x000fe200078e0a02 */
[----:B------:R-:W-:Y:S01]  /*05e0*/  MOV R2, R8 ;  /* 0x0000000800027202 */ /* 0x000fe20000000f00 */
[----:B------:R-:W2:Y:S01]  /*05f0*/  LDCU UR6, c[0x0][0x390] ;  /* 0x00007200ff0677ac */ /* 0x000ea20008000800 */
[----:B------:R-:W-:Y:S01]  /*0600*/  LOP3.LUT P0, R0, R0, 0x3, RZ, 0xc0, !PT ;  /* 0x0000000300007812 */ /* 0x000fe2000780c0ff */
[----:B0-----:R-:W-:-:S12]  /*0610*/  DMUL R24, R24, R24 ;  /* 0x0000001818187228 */ /* 0x001fd80000000000 */
[----:B-12---:R-:W-:Y:S05]  /*0620*/  @!P0 BRA `(.L_x_1) ;  /* 0x0000000000cc8947 */ /* 0x006fea0003800000 */
[----:B------:R-:W0:Y:S01]  /*0630*/  LDC R7, c[0x0][0x390] ;  /* 0x0000e400ff077b82 */ /* 0x000e220000000800 */
[----:B------:R-:W-:Y:S02]  /*0640*/  IMAD.MOV R6, RZ, RZ, -R0 ;  /* 0x000000ffff067224 */ /* 0x000fe400078e0a00 */
[----:B------:R-:W-:-:S05]  /*0650*/  IMAD.MOV.U32 R2, RZ, RZ, R8 ;  /* 0x000000ffff027224 */ /* 0x000fca00078e0008 */
[----:B------:R-:W1:Y:S08]  /*0660*/  LDC.64 R32, c[0x0][0x3a0] ;  /* 0x0000e800ff207b82 */ /* 0x000e700000000a00 */
[----:B------:R-:W2:Y:S02]  /*0670*/  LDC.64 R22, c[0x0][0x3a8] ;  /* 0x0000ea00ff167b82 */ /* 0x000ea40000000a00 */
.L_x_4:
[----:B-1----:R-:W-:-:S05]  /*0680*/  IMAD.WIDE R28, R34, 0x8, R32 ;  /* 0x00000008221c7825 */ /* 0x002fca00078e0220 */
[----:B------:R-:W3:Y:S01]  /*0690*/  LDG.E.64 R10, desc[UR4][R28.64+0x8] ;  /* 0x000008041c0a7981 */ /* 0x000ee2000c1e1b00 */
[----:B0-----:R-:W-:-:S03]  /*06a0*/  IMAD.WIDE R14, R7, 0x8, R28 ;  /* 0x00000008070e7825 */ /* 0x001fc600078e021c */
[----:B------:R-:W3:Y:S01]  /*06b0*/  LDG.E.64 R12, desc[UR4][R28.64+-0x8] ;  /* 0xfffff8041c0c7981 */ /* 0x000ee2000c1e1b00 */
[----:B------:R-:W-:-:S03]  /*06c0*/  IMAD.IADD R17, R34, 0x1, -R7 ;  /* 0x0000000122117824 */ /* 0x000fc600078e0a07 */
[----:B------:R-:W4:Y:S01]  /*06d0*/  LDG.E.64 R14, desc[UR4][R14.64] ;  /* 0x000000040e0e7981 */ /* 0x000f22000c1e1b00 */
[----:B------:R-:W-:-:S03]  /*06e0*/  IMAD.WIDE R16, R17, 0x8, R32 ;  /* 0x0000000811107825 */ /* 0x000fc600078e0220 */
[----:B------:R-:W5:Y:S04]  /*06f0*/  LDG.E.64 R18, desc[UR4][R28.64] ;  /* 0x000000041c127981 */ /* 0x000f68000c1e1b00 */
[----:B------:R-:W2:Y:S01]  /*0700*/  LDG.E.64 R16, desc[UR4][R16.64] ;  /* 0x0000000410107981 */ /* 0x000ea2000c1e1b00 */
[----:B------:R-:W0:Y:S01]  /*0710*/  MUFU.RCP64H R21, R25 ;  /* 0x0000001900157308 */ /* 0x000e220000001800 */
[----:B------:R-:W-:-:S06]  /*0720*/  IMAD.MOV.U32 R20, RZ, RZ, 0x1 ;  /* 0x00000001ff147424 */ /* 0x000fcc00078e00ff */
[----:B0-----:R-:W-:-:S08]  /*0730*/  DFMA R26, -R24, R20, 1 ;  /* 0x3ff00000181a742b */ /* 0x001fd00000000114 */
[----:B------:R-:W-:-:S08]  /*0740*/  DFMA R26, R26, R26, R26 ;  /* 0x0000001a1a1a722b */ /* 0x000fd0000000001a */
[----:B------:R-:W-:Y:S01]  /*0750*/  DFMA R26, R20, R26, R20 ;  /* 0x0000001a141a722b */ /* 0x000fe20000000014 */
[----:B------:R-:W-:Y:S01]  /*0760*/  BSSY.RECONVERGENT B1, `(.L_x_2) ;  /* 0x0000013000017945 */ /* 0x000fe20003800200 */
[----:B---3--:R-:W-:-:S08]  /*0770*/  DADD R10, R10, R12 ;  /* 0x000000000a0a7229 */ /* 0x008fd0000000000c */
[----:B----4-:R-:W-:Y:S02]  /*0780*/  DADD R10, R10, R14 ;  /* 0x000000000a0a7229 */ /* 0x010fe4000000000e */
[----:B------:R-:W-:-:S06]  /*0790*/  DFMA R12, -R24, R26, 1 ;  /* 0x3ff00000180c742b */ /* 0x000fcc000000011a */
[----:B--2---:R-:W-:Y:S02]  /*07a0*/  DADD R10, R10, R16 ;  /* 0x000000000a0a7229 */ /* 0x004fe40000000010 */
[----:B------:R-:W-:-:S06]  /*07b0*/  DFMA R12, R26, R12, R26 ;  /* 0x0000000c1a0c722b */ /* 0x000fcc000000001a */
[----:B-----5:R-:W-:-:S08]  /*07c0*/  DFMA R16, R18, -4, R10 ;  /* 0xc01000001210782b */ /* 0x020fd0000000000a */
[----:B------:R-:W-:-:S08]  /*07d0*/  DMUL R36, R16, R12 ;  /* 0x0000000c10247228 */ /* 0x000fd00000000000 */
[----:B------:R-:W-:-:S08]  /*07e0*/  DFMA R10, -R24, R36, R16 ;  /* 0x00000024180a722b */ /* 0x000fd00000000110 */
[----:B------:R-:W-:Y:S01]  /*07f0*/  DFMA R36, R12, R10, R36 ;  /* 0x0000000a0c24722b */ /* 0x000fe20000000024 */
[----:B------:R-:W-:-:S09]  /*0800*/  FSETP.GEU.AND P1, PT, |R17|, 6.5827683646048100446e-37, PT ;  /* 0x036000001100780b */ /* 0x000fd20003f2e200 */
[----:B------:R-:W-:-:S05]  /*0810*/  FFMA R0, RZ, R25, R37 ;  /* 0x00000019ff007223 */ /* 0x000fca0000000025 */
[----:B------:R-:W-:Y:S01]  /*0820*/  FSETP.GT.AND P0, PT, |R0|, 1.469367938527859385e-39, PT ;  /* 0x001000000000780b */ /* 0x000fe20003f04200 */
[----:B------:R-:W-:-:S12]  /*0830*/  VIADD R0, R34, 0x1 ;  /* 0x0000000122007836 */ /* 0x000fd80000000000 */
[----:B------:R-:W-:Y:S05]  /*0840*/  @P0 BRA P1, `(.L_x_3) ;  /* 0x0000000000100947 */ /* 0x000fea0000800000 */
[----:B------:R-:W-:Y:S01]  /*0850*/  IMAD.MOV.U32 R18, RZ, RZ, R24 ;  /* 0x000000ffff127224 */ /* 0x000fe200078e0018 */
[----:B------:R-:W-:Y:S01]  /*0860*/  MOV R4, 0x890 ;  /* 0x0000089000047802 */ /* 0x000fe20000000f00 */
[----:B------:R-:W-:-:S07]  /*0870*/  IMAD.MOV.U32 R19, RZ, RZ, R25 ;  /* 0x000000ffff137224 */ /* 0x000fce00078e0019 */
[----:B------:R-:W-:Y:S05]  /*0880*/  CALL.REL.NOINC `($__internal_0_$__cuda_sm20_div_rn_f64_full) ;  /* 0x0000000c008c7944 */ /* 0x000fea0003c00000 */
.L_x_3:
[----:B------:R-:W-:Y:S05]  /*0890*/  BSYNC.RECONVERGENT B1 ;  /* 0x0000000000017941 */ /* 0x000fea0003800200 */
.L_x_2:
[----:B------:R-:W-:Y:S01]  /*08a0*/  IMAD.WIDE R10, R34, 0x8, R22 ;  /* 0x00000008220a7825 */ /* 0x000fe200078e0216 */
[----:B------:R-:W-:-:S03]  /*08b0*/  ISETP.GE.AND P0, PT, R0, R31, PT ;  /* 0x0000001f0000720c */ /* 0x000fc60003f06270 */
[----:B------:R-:W-:Y:S01]  /*08c0*/  VIADD R6, R6, 0x1 ;  /* 0x0000000106067836 */ /* 0x000fe20000000000 */
[----:B------:R3:W-:Y:S01]  /*08d0*/  STG.E.64 desc[UR4][R10.64], R36 ;  /* 0x000000240a007986 */ /* 0x0007e2000c101b04 */
[----:B------:R-:W-:Y:S01]  /*08e0*/  IMAD.U32 R13, RZ, RZ, UR6 ;  /* 0x00000006ff0d7e24 */ /* 0x000fe2000f8e00ff */
[----:B------:R-:W-:Y:S01]  /*08f0*/  SEL R9, R3, RZ, P0 ;  /* 0x000000ff03097207 */ /* 0x000fe20000000000 */
[----:B------:R-:W-:Y:S01]  /*0900*/  VIADD R2, R2, 0x1 ;  /* 0x0000000102027836 */ /* 0x000fe20000000000 */
[----:B------:R-:W-:Y:S02]  /*0910*/  ISETP.NE.AND P1, PT, R6, RZ, PT ;  /* 0x000000ff0600720c */ /* 0x000fe40003f25270 */
[----:B------:R-:W-:Y:S01]  /*0920*/  SEL R4, R13, RZ, P0 ;  /* 0x000000ff0d047207 */ /* 0x000fe20000000000 */
[----:B------:R-:W-:-:S04]  /*0930*/  IMAD.IADD R34, R0, 0x1, R9 ;  /* 0x0000000100227824 */ /* 0x000fc800078e0209 */
[----:B------:R-:W-:-:S06]  /*0940*/  IMAD.IADD R31, R4, 0x1, R31 ;  /* 0x00000001041f7824 */ /* 0x000fcc00078e021f */
[----:B---3--:R-:W-:Y:S05]  /*0950*/  @P1 BRA `(.L_x_4) ;  /* 0xfffffffc00481947 */ /* 0x008fea000383ffff */
.L_x_1:
[----:B------:R-:W-:Y:S05]  /*0960*/  BSYNC.RECONVERGENT B0 ;  /* 0x0000000000007941 */ /* 0x000fea0003800200 */
.L_x_0:
[----:B------:R-:W-:-:S05]  /*0970*/  IMAD.IADD R0, R8, 0x1, -R5 ;  /* 0x0000000108007824 */ /* 0x000fca00078e0a05 */
[----:B------:R-:W-:-:S13]  /*0980*/  ISETP.GT.U32.AND P0, PT, R0, -0x4, PT ;  /* 0xfffffffc0000780c */ /* 0x000fda0003f04070 */
[----:B------:R-:W-:Y:S05]  /*0990*/  @P0 EXIT ;  /* 0x000000000000094d */ /* 0x000fea0003800000 */
[----:B------:R-:W-:Y:S01]  /*09a0*/  SHF.R.S32.HI R0, RZ, 0x1f, R13 ;  /* 0x0000001fff007819 */ /* 0x000fe2000001140d */
[----:B------:R-:W0:Y:S01]  /*09b0*/  LDCU.64 UR6, c[0x0][0x3a0] ;  /* 0x00007400ff0677ac */ /* 0x000e220008000a00 */
[----:B------:R-:W1:Y:S05]  /*09c0*/  LDCU.128 UR8, c[0x0][0x3a0] ;  /* 0x00007400ff0877ac */ /* 0x000e6a0008000c00 */
.L_x_13:
[----:B------:R-:W2:Y:S08]  /*09d0*/  LDC.64 R22, c[0x0][0x3a0] ;  /* 0x0000e800ff167b82 */ /* 0x000eb00000000a00 */
[----:B------:R-:W3:Y:S01]  /*09e0*/  LDC R7, c[0x0][0x390] ;  /* 0x0000e400ff077b82 */ /* 0x000ee20000000800 */
[----:B--2---:R-:W-:-:S05]  /*09f0*/  IMAD.WIDE R38, R34, 0x8, R22 ;  /* 0x0000000822267825 */ /* 0x004fca00078e0216 */
[----:B------:R-:W2:Y:S04]  /*0a00*/  LDG.E.64 R12, desc[UR4][R38.64+0x8] ;  /* 0x00000804260c7981 */ /* 0x000ea8000c1e1b00 */
[----:B------:R-:W2:Y:S01]  /*0a10*/  LDG.E.64 R14, desc[UR4][R38.64+-0x8] ;  /* 0xfffff804260e7981 */ /* 0x000ea2000c1e1b00 */
[----:B---3--:R-:W-:-:S04]  /*0a20*/  IMAD.WIDE R10, R7, 0x8, R38 ;  /* 0x00000008070a7825 */ /* 0x008fc800078e0226 */
[----:B------:R-:W-:Y:S02]  /*0a30*/  IMAD.IADD R7, R34, 0x1, -R7 ;  /* 0x0000000122077824 */ /* 0x000fe400078e0a07 */
[----:B------:R-:W3:Y:S02]  /*0a40*/  LDG.E.64 R10, desc[UR4][R10.64] ;  /* 0x000000040a0a7981 */ /* 0x000ee4000c1e1b00 */
[----:B------:R-:W-:Y:S02]  /*0a50*/  IMAD.WIDE R22, R7, 0x8, R22 ;  /* 0x0000000807167825 */ /* 0x000fe400078e0216 */
[----:B------:R-:W4:Y:S04]  /*0a60*/  LDG.E.64 R6, desc[UR4][R38.64] ;  /* 0x0000000426067981 */ /* 0x000f28000c1e1b00 */
[----:B------:R-:W5:Y:S01]  /*0a70*/  LDG.E.64 R8, desc[UR4][R22.64] ;  /* 0x0000000416087981 */ /* 0x000f62000c1e1b00 */
[----:B------:R-:W0:Y:S01]  /*0a80*/  MUFU.RCP64H R17, R25 ;  /* 0x0000001900117308 */ /* 0x000e220000001800 */
[----:B------:R-:W-:-:S06]  /*0a90*/  MOV R16, 0x1 ;  /* 0x0000000100107802 */ /* 0x000fcc0000000f00 */
[----:B0-----:R-:W-:-:S08]  /*0aa0*/  DFMA R18, -R24, R16, 1 ;  /* 0x3ff000001812742b */ /* 0x001fd00000000110 */
[----:B------:R-:W-:-:S08]  /*0ab0*/  DFMA R18, R18, R18, R18 ;  /* 0x000000121212722b */ /* 0x000fd00000000012 */
[----:B------:R-:W-:Y:S01]  /*0ac0*/  DFMA R18, R16, R18, R16 ;  /* 0x000000121012722b */ /* 0x000fe20000000010 */
[----:B------:R-:W-:Y:S01]  /*0ad0*/  BSSY.RECONVERGENT B0, `(.L_x_5) ;  /* 0x0000014000007945 */ /* 0x000fe20003800200 */
[----:B------:R-:W-:Y:S01]  /*0ae0*/  VIADD R32, R34, 0x1 ;  /* 0x0000000122207836 */ /* 0x000fe20000000000 */
[----:B--2---:R-:W-:-:S08]  /*0af0*/  DADD R12, R12, R14 ;  /* 0x000000000c0c7229 */ /* 0x004fd0000000000e */
[----:B---3--:R-:W-:Y:S02]  /*0b00*/  DADD R12, R12, R10 ;  /* 0x000000000c0c7229 */ /* 0x008fe4000000000a */
[----:B------:R-:W-:-:S06]  /*0b10*/  DFMA R10, -R24, R18, 1 ;  /* 0x3ff00000180a742b */ /* 0x000fcc0000000112 */
[----:B-----5:R-:W-:Y:S02]  /*0b20*/  DADD R8, R12, R8 ;  /* 0x000000000c087229 */ /* 0x020fe40000000008 */
[----:B------:R-:W-:-:S06]  /*0b30*/  DFMA R10, R18, R10, R18 ;  /* 0x0000000a120a722b */ /* 0x000fcc0000000012 */
[----:B----4-:R-:W-:-:S08]  /*0b40*/  DFMA R16, R6, -4, R8 ;  /* 0xc01000000610782b */ /* 0x010fd00000000008 */
[----:B------:R-:W-:-:S08]  /*0b50*/  DMUL R36, R10, R16 ;  /* 0x000000100a247228 */ /* 0x000fd00000000000 */
[----:B------:R-:W-:-:S08]  /*0b60*/  DFMA R6, -R24, R36, R16 ;  /* 0x000000241806722b */ /* 0x000fd00000000110 */
[----:B------:R-:W-:Y:S01]  /*0b70*/  DFMA R36, R10, R6, R36 ;  /* 0x000000060a24722b */ /* 0x000fe20000000024 */
[----:B------:R-:W-:-:S09]  /*0b80*/  FSETP.GEU.AND P1, PT, |R17|, 6.5827683646048100446e-37, PT ;  /* 0x036000001100780b */ /* 0x000fd20003f2e200 */
[----:B------:R-:W-:-:S05]  /*0b90*/  FFMA R4, RZ, R25, R37 ;  /* 0x00000019ff047223 */ /* 0x000fca0000000025 */
[----:B------:R-:W-:Y:S02]  /*0ba0*/  FSETP.GT.AND P0, PT, |R4|, 1.469367938527859385e-39, PT ;  /* 0x001000000400780b */ /* 0x000fe40003f04200 */
[----:B------:R-:W-:-:S11]  /*0bb0*/  SHF.R.S32.HI R6, RZ, 0x1f, R34 ;  /* 0x0000001fff067819 */ /* 0x000fd60000011422 */
[----:B------:R-:W-:Y:S05]  /*0bc0*/  @P0 BRA P1, `(.L_x_6) ;  /* 0x0000000000100947 */ /* 0x000fea0000800000 */
[----:B------:R-:W-:Y:S01]  /*0bd0*/  IMAD.MOV.U32 R18, RZ, RZ, R24 ;  /* 0x000000ffff127224 */ /* 0x000fe200078e0018 */
[----:B------:R-:W-:Y:S01]  /*0be0*/  MOV R4, 0xc10 ;  /* 0x00000c1000047802 */ /* 0x000fe20000000f00 */
[----:B------:R-:W-:-:S07]  /*0bf0*/  IMAD.MOV.U32 R19, RZ, RZ, R25 ;  /* 0x000000ffff137224 */ /* 0x000fce00078e0019 */
[----:B-1----:R-:W-:Y:S05]  /*0c00*/  CALL.REL.NOINC `($__internal_0_$__cuda_sm20_div_rn_f64_full) ;  /* 0x0000000800ac7944 */ /* 0x002fea0003c00000 */
.L_x_6:
[----:B-1----:R-:W-:Y:S05]  /*0c10*/  BSYNC.RECONVERGENT B0 ;  /* 0x0000000000007941 */ /* 0x002fea0003800200 */
.L_x_5:
[----:B------:R-:W0:Y:S01]  /*0c20*/  LDC R4, c[0x0][0x390] ;  /* 0x0000e400ff047b82 */ /* 0x000e220000000800 */
[----:B------:R-:W-:-:S04]  /*0c30*/  ISETP.GE.AND P0, PT, R32, R31, PT ;  /* 0x0000001f2000720c */ /* 0x000fc80003f06270 */
[----:B------:R-:W-:-:S03]  /*0c40*/  SEL R29, R3, RZ, P0 ;  /* 0x000000ff031d7207 */ /* 0x000fc60000000000 */
[----:B------:R-:W1:Y:S01]  /*0c50*/  LDC.64 R10, c[0x0][0x3a8] ;  /* 0x0000ea00ff0a7b82 */ /* 0x000e620000000a00 */
[C---:B------:R-:W-:Y:S01]  /*0c60*/  IADD3 R7, P1, PT, R29.reuse, R34, RZ ;  /* 0x000000221d077210 */ /* 0x040fe20007f3e0ff */
[----:B------:R-:W-:-:S03]  /*0c70*/  IMAD.WIDE R12, R29, 0x8, R38 ;  /* 0x000000081d0c7825 */ /* 0x000fc600078e0226 */
[----:B------:R-:W-:Y:S02]  /*0c80*/  LEA.HI.X.SX32 R15, R29, R6, 0x1, P1 ;  /* 0x000000061d0f7211 */ /* 0x000fe400008f0eff */
[----:B------:R-:W-:-:S05]  /*0c90*/  IADD3 R8, P1, PT, R7, 0x1, RZ ;  /* 0x0000000107087810 */ /* 0x000fca0007f3e0ff */
[----:B------:R-:W-:Y:S01]  /*0ca0*/  IMAD.X R9, RZ, RZ, R15, P1 ;  /* 0x000000ffff097224 */ /* 0x000fe200008e060f */
[C---:B------:R-:W-:Y:S02]  /*0cb0*/  LEA R26, P1, R8.reuse, UR6, 0x3 ;  /* 0x00000006081a7c11 */ /* 0x040fe4000f8218ff */
[----:B0-----:R-:W-:Y:S02]  /*0cc0*/  IADD3 R7, P2, PT, R7, R4, RZ ;  /* 0x0000000407077210 */ /* 0x001fe40007f5e0ff */
[----:B------:R-:W-:Y:S02]  /*0cd0*/  LEA.HI.X R27, R8, UR7, R9, 0x3, P1 ;  /* 0x00000007081b7c11 */ /* 0x000fe400088f1c09 */
[----:B------:R-:W-:Y:S01]  /*0ce0*/  LEA R6, P1, R7, UR6, 0x3 ;  /* 0x0000000607067c11 */ /* 0x000fe2000f8218ff */
[----:B------:R-:W-:Y:S02]  /*0cf0*/  IMAD.X R14, R0, 0x1, R15, P2 ;  /* 0x00000001000e7824 */ /* 0x000fe400010e060f */
[----:B-1----:R-:W-:-:S03]  /*0d00*/  IMAD.WIDE R34, R34, 0x8, R10 ;  /* 0x0000000822227825 */ /* 0x002fc600078e020a */
[----:B------:R-:W-:Y:S02]  /*0d10*/  LEA.HI.X R7, R7, UR7, R14, 0x3, P1 ;  /* 0x0000000707077c11 */ /* 0x000fe400088f1c0e */
[----:B------:R0:W-:Y:S04]  /*0d20*/  STG.E.64 desc[UR4][R34.64], R36 ;  /* 0x0000002422007986 */ /* 0x0001e8000c101b04 */
[----:B------:R-:W2:Y:S04]  /*0d30*/  LDG.E.64 R12, desc[UR4][R12.64] ;  /* 0x000000040c0c7981 */ /* 0x000ea8000c1e1b00 */
[----:B------:R-:W2:Y:S01]  /*0d40*/  LDG.E.64 R10, desc[UR4][R26.64+0x8] ;  /* 0x000008041a0a7981 */ /* 0x000ea2000c1e1b00 */
[----:B------:R-:W-:-:S03]  /*0d50*/  IMAD.WIDE R14, R29, 0x8, R22 ;  /* 0x000000081d0e7825 */ /* 0x000fc600078e0216 */
[----:B------:R-:W3:Y:S04]  /*0d60*/  LDG.E.64 R6, desc[UR4][R6.64+0x8] ;  /* 0x0000080406067981 */ /* 0x000ee8000c1e1b00 */
[----:B------:R-:W4:Y:S04]  /*0d70*/  LDG.E.64 R14, desc[UR4][R14.64+0x8] ;  /* 0x000008040e0e7981 */ /* 0x000f28000c1e1b00 */
[----:B------:R-:W5:Y:S01]  /*0d80*/  LDG.E.64 R16, desc[UR4][R26.64] ;  /* 0x000000041a107981 */ /* 0x000f62000c1e1b00 */
[----:B------:R-:W1:Y:S01]  /*0d90*/  MUFU.RCP64H R19, R25 ;  /* 0x0000001900137308 */ /* 0x000e620000001800 */
[----:B------:R-:W-:Y:S01]  /*0da0*/  IMAD.MOV.U32 R18, RZ, RZ, 0x1 ;  /* 0x00000001ff127424 */ /* 0x000fe200078e00ff */
[----:B------:R-:W-:Y:S01]  /*0db0*/  SEL R4, R4, RZ, P0 ;  /* 0x000000ff04047207 */ /* 0x000fe20000000000 */
[----:B------:R-:W-:Y:S01]  /*0dc0*/  IMAD.IADD R32, R32, 0x1, R29 ;  /* 0x0000000120207824 */ /* 0x000fe200078e021d */
[----:B------:R-:W-:Y:S03]  /*0dd0*/  BSSY.RECONVERGENT B0, `(.L_x_7) ;  /* 0x0000017000007945 */ /* 0x000fe60003800200 */
[----:B------:R-:W-:-:S02]  /*0de0*/  IMAD.IADD R31, R4, 0x1, R31 ;  /* 0x00000001041f7824 */ /* 0x000fc400078e021f */
[----:B------:R-:W-:Y:S01]  /*0df0*/  VIADD R30, R32, 0x1 ;  /* 0x00000001201e7836 */ /* 0x000fe20000000000 */
[----:B-1----:R-:W-:-:S08]  /*0e00*/  DFMA R20, -R24, R18, 1 ;  /* 0x3ff000001814742b */ /* 0x002fd00000000112 */
[----:B------:R-:W-:-:S08]  /*0e10*/  DFMA R20, R20, R20, R20 ;  /* 0x000000141414722b */ /* 0x000fd00000000014 */
[----:B------:R-:W-:Y:S02]  /*0e20*/  DFMA R20, R18, R20, R18 ;  /* 0x000000141214722b */ /* 0x000fe40000000012 */
[----:B--2---:R-:W-:-:S08]  /*0e30*/  DADD R10, R10, R12 ;  /* 0x000000000a0a7229 */ /* 0x004fd0000000000c */
[----:B---3--:R-:W-:Y:S02]  /*0e40*/  DADD R10, R10, R6 ;  /* 0x000000000a0a7229 */ /* 0x008fe40000000006 */
[----:B------:R-:W-:-:S06]  /*0e50*/  DFMA R6, -R24, R20, 1 ;  /* 0x3ff000001806742b */ /* 0x000fcc0000000114 */
[----:B----4-:R-:W-:Y:S02]  /*0e60*/  DADD R10, R10, R14 ;  /* 0x000000000a0a7229 */ /* 0x010fe4000000000e */
[----:B------:R-:W-:-:S06]  /*0e70*/  DFMA R20, R20, R6, R20 ;  /* 0x000000061414722b */ /* 0x000fcc0000000014 */
[----:B-----5:R-:W-:-:S08]  /*0e80*/  DFMA R16, R16, -4, R10 ;  /* 0xc01000001010782b */ /* 0x020fd0000000000a */
[----:B0-----:R-:W-:Y:S02]  /*0e90*/  DMUL R36, R20, R16 ;  /* 0x0000001014247228 */ /* 0x001fe40000000000 */
[----:B------:R-:W-:-:S06]  /*0ea0*/  FSETP.GEU.AND P2, PT, |R17|, 6.5827683646048100446e-37, PT ;  /* 0x036000001100780b */ /* 0x000fcc0003f4e200 */
[----:B------:R-:W-:-:S08]  /*0eb0*/  DFMA R6, -R24, R36, R16 ;  /* 0x000000241806722b */ /* 0x000fd00000000110 */
[----:B------:R-:W-:-:S10]  /*0ec0*/  DFMA R36, R20, R6, R36 ;  /* 0x000000061424722b */ /* 0x000fd40000000024 */
[----:B------:R-:W-:-:S05]  /*0ed0*/  FFMA R6, RZ, R25, R37 ;  /* 0x00000019ff067223 */ /* 0x000fca0000000025 */
[----:B------:R-:W-:-:S13]  /*0ee0*/  FSETP.GT.AND P1, PT, |R6|, 1.469367938527859385e-39, PT ;  /* 0x001000000600780b */ /* 0x000fda0003f24200 */
[----:B------:R-:W-:Y:S05]  /*0ef0*/  @P1 BRA P2, `(.L_x_8) ;  /* 0x0000000000101947 */ /* 0x000fea0001000000 */
[----:B------:R-:W-:Y:S01]  /*0f00*/  IMAD.MOV.U32 R18, RZ, RZ, R24 ;  /* 0x000000ffff127224 */ /* 0x000fe200078e0018 */
[----:B------:R-:W-:Y:S01]  /*0f10*/  MOV R4, 0xf40 ;  /* 0x00000f4000047802 */ /* 0x000fe20000000f00 */
[----:B------:R-:W-:-:S07]  /*0f20*/  IMAD.MOV.U32 R19, RZ, RZ, R25 ;  /* 0x000000ffff137224 */ /* 0x000fce00078e0019 */
[----:B------:R-:W-:Y:S05]  /*0f30*/  CALL.REL.NOINC `($__internal_0_$__cuda_sm20_div_rn_f64_full) ;  /* 0x0000000400e07944 */ /* 0x000fea0003c00000 */
.L_x_8:
[----:B------:R-:W-:Y:S05]  /*0f40*/  BSYNC.RECONVERGENT B0 ;  /* 0x0000000000007941 */ /* 0x000fea0003800200 */
.L_x_7:
[----:B------:R-:W0:Y:S01]  /*0f50*/  LDC R6, c[0x0][0x390] ;  /* 0x0000e400ff067b82 */ /* 0x000e220000000800 */
[----:B------:R-:W-:Y:S01]  /*0f60*/  ISETP.GE.AND P0, PT, R30, R31, PT ;  /* 0x0000001f1e00720c */ /* 0x000fe20003f06270 */
[----:B------:R-:W-:-:S03]  /*0f70*/  IMAD.WIDE R14, R29, 0x8, R34 ;  /* 0x000000081d0e7825 */ /* 0x000fc600078e0222 */
[----:B------:R-:W-:Y:S02]  /*0f80*/  SEL R27, R3, RZ, P0 ;  /* 0x000000ff031b7207 */ /* 0x000fe40000000000 */
[----:B------:R1:W-:Y:S01]  /*0f90*/  STG.E.64 desc[UR4][R14.64+0x8], R36 ;  /* 0x000008240e007986 */ /* 0x0003e2000c101b04 */
[----:B------:R-:W2:Y:S01]  /*0fa0*/  LDC.64 R22, c[0x0][0x3a0] ;  /* 0x0000e800ff167b82 */ /* 0x000ea20000000a00 */
[----:B------:R-:W-:Y:S01]  /*0fb0*/  IADD3 R7, P1, PT, R27, R8, RZ ;  /* 0x000000081b077210 */ /* 0x000fe20007f3e0ff */
[----:B------:R-:W-:-:S03]  /*0fc0*/  IMAD.IADD R21, R32, 0x1, R27 ;  /* 0x0000000120157824 */ /* 0x000fc600078e021b */
[----:B------:R-:W-:Y:S02]  /*0fd0*/  LEA.HI.X.SX32 R9, R27, R9, 0x1, P1 ;  /* 0x000000091b097211 */ /* 0x000fe400008f0eff */
[----:B------:R-:W-:-:S05]  /*0fe0*/  IADD3 R8, P1, PT, R7, 0x1, RZ ;  /* 0x0000000107087810 */ /* 0x000fca0007f3e0ff */
[----:B------:R-:W-:Y:S01]  /*0ff0*/  IMAD.X R29, RZ, RZ, R9, P1 ;  /* 0x000000ffff1d7224 */ /* 0x000fe200008e0609 */
[C---:B------:R-:W-:Y:S02]  /*1000*/  LEA R34, P1, R8.reuse, UR6, 0x3 ;  /* 0x0000000608227c11 */ /* 0x040fe4000f8218ff */
[-C--:B0-----:R-:W-:Y:S02]  /*1010*/  IADD3 R11, P2, PT, R7, R6.reuse, RZ ;  /* 0x00000006070b7210 */ /* 0x081fe40007f5e0ff */
[----:B------:R-:W-:Y:S02]  /*1020*/  LEA.HI.X R35, R8, UR7, R29, 0x3, P1 ;  /* 0x0000000708237c11 */ /* 0x000fe400088f1c1d */
[----:B------:R-:W-:Y:S01]  /*1030*/  LEA R10, P1, R11, UR6, 0x3 ;  /* 0x000000060b0a7c11 */ /* 0x000fe2000f8218ff */
[----:B------:R-:W-:Y:S02]  /*1040*/  IMAD.X R12, R0, 0x1, R9, P2 ;  /* 0x00000001000c7824 */ /* 0x000fe400010e0609 */
[----:B------:R-:W3:Y:S01]  /*1050*/  LDG.E.64 R32, desc[UR4][R34.64+0x8] ;  /* 0x0000080422207981 */ /* 0x000ee2000c1e1b00 */
[----:B--2---:R-:W-:Y:S01]  /*1060*/  IMAD.WIDE R20, R21, 0x8, R22 ;  /* 0x0000000815147825 */ /* 0x004fe200078e0216 */
[----:B------:R-:W-:-:S02]  /*1070*/  IADD3 R4, P2, PT, R7, -R6, RZ ;  /* 0x8000000607047210 */ /* 0x000fc40007f5e0ff */
[----:B------:R-:W-:Y:S01]  /*1080*/  LEA.HI.X R11, R11, UR7, R12, 0x3, P1 ;  /* 0x000000070b0b7c11 */ /* 0x000fe200088f1c0c */
[----:B-1----:R-:W2:Y:S04]  /*1090*/  LDG.E.64 R14, desc[UR4][R34.64] ;  /* 0x00000004220e7981 */ /* 0x002ea8000c1e1b00 */
[----:B------:R-:W3:Y:S01]  /*10a0*/  LDG.E.64 R20, desc[UR4][R20.64] ;  /* 0x0000000414147981 */ /* 0x000ee2000c1e1b00 */
[----:B------:R-:W-:Y:S02]  /*10b0*/  IADD3.X R13, PT, PT, ~R0, R9, RZ, P2, !PT ;  /* 0x00000009000d7210 */ /* 0x000fe400017fe5ff */
[C---:B------:R-:W-:Y:S01]  /*10c0*/  LEA R12, P1, R4.reuse, UR6, 0x3 ;  /* 0x00000006040c7c11 */ /* 0x040fe2000f8218ff */
[----:B------:R-:W4:Y:S03]  /*10d0*/  LDG.E.64 R10, desc[UR4][R10.64+0x8] ;  /* 0x000008040a0a7981 */ /* 0x000f26000c1e1b00 */
[----:B------:R-:W-:-:S06]  /*10e0*/  LEA.HI.X R13, R4, UR7, R13, 0x3, P1 ;  /* 0x00000007040d7c11 */ /* 0x000fcc00088f1c0d */
[----:B------:R-:W5:Y:S01]  /*10f0*/  LDG.E.64 R12, desc[UR4][R12.64+0x8] ;  /* 0x000008040c0c7981 */ /* 0x000f62000c1e1b00 */
[----:B------:R-:W0:Y:S01]  /*1100*/  MUFU.RCP64H R17, R25 ;  /* 0x0000001900117308 */ /* 0x000e220000001800 */
[----:B------:R-:W-:-:S06]  /*1110*/  IMAD.MOV.U32 R16, RZ, RZ, 0x1 ;  /* 0x00000001ff107424 */ /* 0x000fcc00078e00ff */
[----:B0-----:R-:W-:-:S08]  /*1120*/  DFMA R18, -R24, R16, 1 ;  /* 0x3ff000001812742b */ /* 0x001fd00000000110 */
[----:B------:R-:W-:-:S08]  /*1130*/  DFMA R18, R18, R18, R18 ;  /* 0x000000121212722b */ /* 0x000fd00000000012 */
[----:B------:R-:W-:Y:S01]  /*1140*/  DFMA R18, R16, R18, R16 ;  /* 0x000000121012722b */ /* 0x000fe20000000010 */
[----:B------:R-:W-:Y:S01]  /*1150*/  IMAD.IADD R30, R30, 0x1, R27 ;  /* 0x000000011e1e7824 */ /* 0x000fe200078e021b */
[----:B------:R-:W-:Y:S01]  /*1160*/  BSSY.RECONVERGENT B0, `(.L_x_9) ;  /* 0x0000015000007945 */ /* 0x000fe20003800200 */
[----:B---3--:R-:W-:-:S08]  /*1170*/  DADD R20, R32, R20 ;  /* 0x0000000020147229 */ /* 0x008fd00000000014 */
[----:B----4-:R-:W-:Y:S02]  /*1180*/  DADD R20, R20, R10 ;  /* 0x0000000014147229 */ /* 0x010fe4000000000a */
[----:B------:R-:W-:-:S06]  /*1190*/  DFMA R10, -R24, R18, 1 ;  /* 0x3ff00000180a742b */ /* 0x000fcc0000000112 */
[----:B-----5:R-:W-:Y:S02]  /*11a0*/  DADD R16, R20, R12 ;  /* 0x0000000014107229 */ /* 0x020fe4000000000c */
[----:B------:R-:W-:-:S06]  /*11b0*/  DFMA R10, R18, R10, R18 ;  /* 0x0000000a120a722b */ /* 0x000fcc0000000012 */
[----:B--2---:R-:W-:-:S08]  /*11c0*/  DFMA R16, R14, -4, R16 ;  /* 0xc01000000e10782b */ /* 0x004fd00000000010 */
[----:B------:R-:W-:-:S08]  /*11d0*/  DMUL R36, R10, R16 ;  /* 0x000000100a247228 */ /* 0x000fd00000000000 */
[----:B------:R-:W-:-:S08]  /*11e0*/  DFMA R12, -R24, R36, R16 ;  /* 0x00000024180c722b */ /* 0x000fd00000000110 */
[----:B------:R-:W-:Y:S01]  /*11f0*/  DFMA R36, R10, R12, R36 ;  /* 0x0000000c0a24722b */ /* 0x000fe20000000024 */
[----:B------:R-:W-:-:S09]  /*1200*/  FSETP.GEU.AND P2, PT, |R17|, 6.5827683646048100446e-37, PT ;  /* 0x036000001100780b */ /* 0x000fd20003f4e200 */
[----:B------:R-:W-:-:S05]  /*1210*/  FFMA R4, RZ, R25, R37 ;  /* 0x00000019ff047223 */ /* 0x000fca0000000025 */
[----:B------:R-:W-:Y:S02]  /*1220*/  FSETP.GT.AND P1, PT, |R4|, 1.469367938527859385e-39, PT ;  /* 0x001000000400780b */ /* 0x000fe40003f24200 */
[----:B------:R-:W-:Y:S01]  /*1230*/  SEL R4, R6, RZ, P0 ;  /* 0x000000ff06047207 */ /* 0x000fe20000000000 */
[----:B------:R-:W-:-:S04]  /*1240*/  VIADD R32, R30, 0x1 ;  /* 0x000000011e207836 */ /* 0x000fc80000000000 */
[----:B------:R-:W-:-:S06]  /*1250*/  IMAD.IADD R31, R31, 0x1, R4 ;  /* 0x000000011f1f7824 */ /* 0x000fcc00078e0204 */
[----:B------:R-:W-:Y:S05]  /*1260*/  @P1 BRA P2, `(.L_x_10) ;  /* 0x0000000000101947 */ /* 0x000fea0001000000 */
[----:B------:R-:W-:Y:S01]  /*1270*/  IMAD.MOV.U32 R18, RZ, RZ, R24 ;  /* 0x000000ffff127224 */ /* 0x000fe200078e0018 */
[----:B------:R-:W-:Y:S01]  /*1280*/  MOV R4, 0x12b0 ;  /* 0x000012b000047802 */ /* 0x000fe20000000f00 */
[----:B------:R-:W-:-:S07]  /*1290*/  IMAD.MOV.U32 R19, RZ, RZ, R25 ;  /* 0x000000ffff137224 */ /* 0x000fce00078e0019 */
[----:B------:R-:W-:Y:S05]  /*12a0*/  CALL.REL.NOINC `($__internal_0_$__cuda_sm20_div_rn_f64_full) ;  /* 0x0000000400047944 */ /* 0x000fea0003c00000 */
.L_x_10:
[----:B------:R-:W-:Y:S05]  /*12b0*/  BSYNC.RECONVERGENT B0 ;  /* 0x0000000000007941 */ /* 0x000fea0003800200 */
.L_x_9:
[----:B------:R-:W-:Y:S02]  /*12c0*/  ISETP.GE.AND P0, PT, R32, R31, PT ;  /* 0x0000001f2000720c */ /* 0x000fe40003f06270 */
[----:B------:R-:W-:Y:S02]  /*12d0*/  LEA R10, P1, R7, UR10, 0x3 ;  /* 0x0000000a070a7c11 */ /* 0x000fe4000f8218ff */
[----:B------:R-:W-:Y:S02]  /*12e0*/  SEL R33, R3, RZ, P0 ;  /* 0x000000ff03217207 */ /* 0x000fe40000000000 */
[----:B------:R-:W-:Y:S02]  /*12f0*/  LEA.HI.X R11, R7, UR11, R9, 0x3, P1 ;  /* 0x0000000b070b7c11 */ /* 0x000fe400088f1c09 */
[C---:B------:R-:W-:Y:S01]  /*1300*/  IADD3 R13, P2, PT, R33.reuse, R8, RZ ;  /* 0x00000008210d7210 */ /* 0x040fe20007f5e0ff */
[----:B------:R-:W-:Y:S02]  /*1310*/  IMAD.IADD R19, R30, 0x1, R33 ;  /* 0x000000011e137824 */ /* 0x000fe400078e0221 */
[----:B------:R0:W-:Y:S01]  /*1320*/  STG.E.64 desc[UR4][R10.64+0x8], R36 ;  /* 0x000008240a007986 */ /* 0x0001e2000c101b04 */
[----:B------:R-:W-:Y:S01]  /*1330*/  LEA.HI.X.SX32 R29, R33, R29, 0x1, P2 ;  /* 0x0000001d211d7211 */ /* 0x000fe200010f0eff */
[----:B------:R-:W-:Y:S01]  /*1340*/  IMAD.WIDE R18, R19, 0x8, R22 ;  /* 0x0000000813127825 */ /* 0x000fe200078e0216 */
[----:B------:R-:W-:-:S02]  /*1350*/  LEA R8, P1, R13, UR8, 0x3 ;  /* 0x000000080d087c11 */ /* 0x000fc4000f8218ff */
[CC--:B------:R-:W-:Y:S02]  /*1360*/  IADD3 R7, P2, PT, R13.reuse, R6.reuse, RZ ;  /* 0x000000060d077210 */ /* 0x0c0fe40007f5e0ff */
[--C-:B------:R-:W-:Y:S01]  /*1370*/  LEA.HI.X R9, R13, UR9, R29.reuse, 0x3, P1 ;  /* 0x000000090d097c11 */ /* 0x100fe200088f1c1d */
[----:B------:R-:W2:Y:S01]  /*1380*/  LDG.E.64 R18, desc[UR4][R18.64] ;  /* 0x0000000412127981 */ /* 0x000ea2000c1e1b00 */
[----:B------:R-:W-:Y:S01]  /*1390*/  LEA R20, P1, R7, UR8, 0x3 ;  /* 0x0000000807147c11 */ /* 0x000fe2000f8218ff */
[----:B------:R-:W-:Y:S01]  /*13a0*/  IMAD.X R12, R0, 0x1, R29, P2 ;  /* 0x00000001000c7824 */ /* 0x000fe200010e061d */
[----:B------:R-:W-:Y:S01]  /*13b0*/  IADD3 R4, P2, PT, R13, -R6, RZ ;  /* 0x800000060d047210 */ /* 0x000fe20007f5e0ff */
[----:B------:R-:W2:Y:S03]  /*13c0*/  LDG.E.64 R16, desc[UR4][R8.64+0x10] ;  /* 0x0000100408107981 */ /* 0x000ea6000c1e1b00 */
[----:B------:R-:W-:Y:S01]  /*13d0*/  LEA.HI.X R21, R7, UR9, R12, 0x3, P1 ;  /* 0x0000000907157c11 */ /* 0x000fe200088f1c0c */
[----:B------:R-:W-:Y:S01]  /*13e0*/  IMAD.X R7, R29, 0x1, ~R0, P2 ;  /* 0x000000011d077824 */ /* 0x000fe200010e0e00 */
[C---:B------:R-:W-:Y:S01]  /*13f0*/  LEA R12, P1, R4.reuse, UR8, 0x3 ;  /* 0x00000008040c7c11 */ /* 0x040fe2000f8218ff */
[----:B------:R-:W3:Y:S04]  /*1400*/  LDG.E.64 R14, desc[UR4][R8.64+0x8] ;  /* 0x00000804080e7981 */ /* 0x000ee8000c1e1b00 */
[----:B------:R-:W4:Y:S01]  /*1410*/  LDG.E.64 R20, desc[UR4][R20.64+0x8] ;  /* 0x0000080414147981 */ /* 0x000f22000c1e1b00 */
[----:B------:R-:W-:-:S06]  /*1420*/  LEA.HI.X R13, R4, UR9, R7, 0x3, P1 ;  /* 0x00000009040d7c11 */ /* 0x000fcc00088f1c07 */
[----:B------:R-:W5:Y:S01]  /*1430*/  LDG.E.64 R12, desc[UR4][R12.64+0x8] ;  /* 0x000008040c0c7981 */ /* 0x000f62000c1e1b00 */
[----:B------:R-:W1:Y:S01]  /*1440*/  MUFU.RCP64H R23, R25 ;  /* 0x0000001900177308 */ /* 0x000e620000001800 */
[----:B------:R-:W-:-:S06]  /*1450*/  IMAD.MOV.U32 R22, RZ, RZ, 0x1 ;  /* 0x00000001ff167424 */ /* 0x000fcc00078e00ff */
[----:B-1----:R-:W-:-:S08]  /*1460*/  DFMA R26, -R24, R22, 1 ;  /* 0x3ff00000181a742b */ /* 0x002fd00000000116 */
[----:B------:R-:W-:-:S08]  /*1470*/  DFMA R26, R26, R26, R26 ;  /* 0x0000001a1a1a722b */ /* 0x000fd0000000001a */
[----:B------:R-:W-:Y:S01]  /*1480*/  DFMA R26, R22, R26, R22 ;  /* 0x0000001a161a722b */ /* 0x000fe20000000016 */
[----:B------:R-:W-:Y:S01]  /*1490*/  SEL R4, R6, RZ, P0 ;  /* 0x000000ff06047207 */ /* 0x000fe20000000000 */
[----:B------:R-:W-:Y:S01]  /*14a0*/  BSSY.RECONVERGENT B0, `(.L_x_11) ;  /* 0x0000016000007945 */ /* 0x000fe20003800200 */
[----:B------:R-:W-:-:S03]  /*14b0*/  IADD3 R32, PT, PT, R33, 0x1, R32 ;  /* 0x0000000121207810 */ /* 0x000fc60007ffe020 */
[----:B------:R-:W-:Y:S01]  /*14c0*/  IMAD.IADD R31, R31, 0x1, R4 ;  /* 0x000000011f1f7824 */ /* 0x000fe200078e0204 */
[----:B--2---:R-:W-:Y:S02]  /*14d0*/  DADD R16, R16, R18 ;  /* 0x0000000010107229 */ /* 0x004fe40000000012 */
[----:B------:R-:W-:-:S06]  /*14e0*/  DFMA R18, -R24, R26, 1 ;  /* 0x3ff000001812742b */ /* 0x000fcc000000011a */
[----:B----4-:R-:W-:-:S08]  /*14f0*/  DADD R16, R16, R20 ;  /* 0x0000000010107229 */ /* 0x010fd00000000014 */
[----:B-----5:R-:W-:Y:S02]  /*1500*/  DADD R16, R16, R12 ;  /* 0x0000000010107229 */ /* 0x020fe4000000000c */
[----:B------:R-:W-:-:S06]  /*1510*/  DFMA R18, R26, R18, R26 ;  /* 0x000000121a12722b */ /* 0x000fcc000000001a */
[----:B---3--:R-:W-:-:S08]  /*1520*/  DFMA R16, R14, -4, R16 ;  /* 0xc01000000e10782b */ /* 0x008fd00000000010 */
[----:B0-----:R-:W-:-:S08]  /*1530*/  DMUL R36, R18, R16 ;  /* 0x0000001012247228 */ /* 0x001fd00000000000 */
[----:B------:R-:W-:-:S08]  /*1540*/  DFMA R8, -R24, R36, R16 ;  /* 0x000000241808722b */ /* 0x000fd00000000110 */
[----:B------:R-:W-:Y:S01]  /*1550*/  DFMA R36, R18, R8, R36 ;  /* 0x000000081224722b */ /* 0x000fe20000000024 */
[----:B------:R-:W-:-:S09]  /*1560*/  FSETP.GEU.AND P2, PT, |R17|, 6.5827683646048100446e-37, PT ;  /* 0x036000001100780b */ /* 0x000fd20003f4e200 */
[----:B------:R-:W-:-:S05]  /*1570*/  FFMA R7, RZ, R25, R37 ;  /* 0x00000019ff077223 */ /* 0x000fca0000000025 */
[----:B------:R-:W-:Y:S02]  /*1580*/  FSETP.GT.AND P0, PT, |R7|, 1.469367938527859385e-39, PT ;  /* 0x001000000700780b */ /* 0x000fe40003f04200 */
[----:B------:R-:W-:-:S05]  /*1590*/  IADD3 R8, P1, PT, R10, 0x8, RZ ;  /* 0x000000080a087810 */ /* 0x000fca0007f3e0ff */
[----:B------:R-:W-:-:S06]  /*15a0*/  IMAD.X R9, RZ, RZ, R11, P1 ;  /* 0x000000ffff097224 */ /* 0x000fcc00008e060b */
[----:B------:R-:W-:Y:S05]  /*15b0*/  @P0 BRA P2, `(.L_x_12) ;  /* 0x0000000000100947 */ /* 0x000fea0001000000 */
[----:B------:R-:W-:Y:S01]  /*15c0*/  IMAD.MOV.U32 R18, RZ, RZ, R24 ;  /* 0x000000ffff127224 */ /* 0x000fe200078e0018 */
[----:B------:R-:W-:Y:S02]  /*15d0*/  MOV R19, R25 ;  /* 0x0000001900137202 */ /* 0x000fe40000000f00 */
[----:B------:R-:W-:-:S07]  /*15e0*/  MOV R4, 0x1600 ;  /* 0x0000160000047802 */ /* 0x000fce0000000f00 */
[----:B------:R-:W-:Y:S05]  /*15f0*/  CALL.REL.NOINC `($__internal_0_$__cuda_sm20_div_rn_f64_full) ;  /* 0x0000000000307944 */ /* 0x000fea0003c00000 */
.L_x_12:
[----:B------:R-:W-:Y:S05]  /*1600*/  BSYNC.RECONVERGENT B0 ;  /* 0x0000000000007941 */ /* 0x000fea0003800200 */
.L_x_11:
[----:B------:R-:W-:Y:S01]  /*1610*/  IMAD.WIDE R8, R33, 0x8, R8 ;  /* 0x0000000821087825 */ /* 0x000fe200078e0208 */
[----:B------:R-:W-:-:S03]  /*1620*/  ISETP.GE.AND P0, PT, R32, R31, PT ;  /* 0x0000001f2000720c */ /* 0x000fc60003f06270 */
[----:B------:R-:W-:Y:S01]  /*1630*/  VIADD R2, R2, 0x4 ;  /* 0x0000000402027836 */ /* 0x000fe20000000000 */
[----:B------:R2:W-:Y:S01]  /*1640*/  STG.E.64 desc[UR4][R8.64+0x8], R36 ;  /* 0x0000082408007986 */ /* 0x0005e2000c101b04 */
[----:B------:R-:W-:Y:S02]  /*1650*/  SEL R7, R3, RZ, P0 ;  /* 0x000000ff03077207 */ /* 0x000fe40000000000 */
[----:B------:R-:W-:Y:S02]  /*1660*/  SEL R6, R6, RZ, P0 ;  /* 0x000000ff06067207 */ /* 0x000fe40000000000 */
[----:B------:R-:W-:Y:S01]  /*1670*/  ISETP.GE.AND P1, PT, R2, R5, PT ;  /* 0x000000050200720c */ /* 0x000fe20003f26270 */
[----:B------:R-:W-:Y:S02]  /*1680*/  IMAD.IADD R34, R32, 0x1, R7 ;  /* 0x0000000120227824 */ /* 0x000fe400078e0207 */
[----:B------:R-:W-:-:S10]  /*1690*/  IMAD.IADD R31, R31, 0x1, R6 ;  /* 0x000000011f1f7824 */ /* 0x000fd400078e0206 */
[----:B--2---:R-:W-:Y:S05]  /*16a0*/  @!P1 BRA `(.L_x_13) ;  /* 0xfffffff000c89947 */ /* 0x004fea000383ffff */
[----:B------:R-:W-:Y:S05]  /*16b0*/  EXIT ;  /* 0x000000000000794d */ /* 0x000fea0003800000 */
        .weak           $__internal_0_$__cuda_sm20_div_rn_f64_full
        .type           $__internal_0_$__cuda_sm20_div_rn_f64_full,@function
        .size           $__internal_0_$__cuda_sm20_div_rn_f64_full,(.L_x_20 - $__internal_0_$__cuda_sm20_div_rn_f64_full)
$__internal_0_$__cuda_sm20_div_rn_f64_full:
[C---:B------:R-:W-:Y:S01]  /*16c0*/  FSETP.GEU.AND P0, PT, |R19|.reuse, 1.469367938527859385e-39, PT ;  /* 0x001000001300780b */ /* 0x040fe20003f0e200 */
[----:B------:R-:W-:Y:S01]  /*16d0*/  IMAD.MOV.U32 R36, RZ, RZ, 0x1 ;  /* 0x00000001ff247424 */ /* 0x000fe200078e00ff */
[----:B------:R-:W-:Y:S01]  /*16e0*/  LOP3.LUT R20, R19, 0x800fffff, RZ, 0xc0, !PT ;  /* 0x800fffff13147812 */ /* 0x000fe200078ec0ff */
[----:B------:R-:W-:Y:S01]  /*16f0*/  IMAD.MOV.U32 R14, RZ, RZ, R16 ;  /* 0x000000ffff0e7224 */ /* 0x000fe200078e0010 */
[C---:B------:R-:W-:Y:S01]  /*1700*/  FSETP.GEU.AND P2, PT, |R17|.reuse, 1.469367938527859385e-39, PT ;  /* 0x001000001100780b */ /* 0x040fe20003f4e200 */
[----:B------:R-:W-:Y:S01]  /*1710*/  BSSY.RECONVERGENT B2, `(.L_x_14) ;  /* 0x0000052000027945 */ /* 0x000fe20003800200 */
[----:B------:R-:W-:Y:S01]  /*1720*/  LOP3.LUT R21, R20, 0x3ff00000, RZ, 0xfc, !PT ;  /* 0x3ff0000014157812 */ /* 0x000fe200078efcff */
[----:B------:R-:W-:Y:S01]  /*1730*/  IMAD.MOV.U32 R20, RZ, RZ, R18 ;  /* 0x000000ffff147224 */ /* 0x000fe200078e0012 */
[----:B------:R-:W-:Y:S02]  /*1740*/  LOP3.LUT R10, R17, 0x7ff00000, RZ, 0xc0, !PT ;  /* 0x7ff00000110a7812 */ /* 0x000fe400078ec0ff */
[----:B------:R-:W-:-:S03]  /*1750*/  LOP3.LUT R27, R19, 0x7ff00000, RZ, 0xc0, !PT ;  /* 0x7ff00000131b7812 */ /* 0x000fc600078ec0ff */
[----:B------:R-:W-:Y:S01]  /*1760*/  @!P0 DMUL R20, R18, 8.98846567431157953865e+307 ;  /* 0x7fe0000012148828 */ /* 0x000fe20000000000 */
[C---:B------:R-:W-:Y:S01]  /*1770*/  ISETP.GE.U32.AND P1, PT, R10.reuse, R27, PT ;  /* 0x0000001b0a00720c */ /* 0x040fe20003f26070 */
[----:B------:R-:W-:Y:S02]  /*1780*/  IMAD.MOV.U32 R26, RZ, RZ, R10 ;  /* 0x000000ffff1a7224 */ /* 0x000fe400078e000a */
[----:B------:R-:W-:Y:S02]  /*1790*/  @!P2 LOP3.LUT R11, R19, 0x7ff00000, RZ, 0xc0, !PT ;  /* 0x7ff00000130ba812 */ /* 0x000fe400078ec0ff */
[----:B------:R-:W0:Y:S02]  /*17a0*/  MUFU.RCP64H R37, R21 ;  /* 0x0000001500257308 */ /* 0x000e240000001800 */
[----:B------:R-:W-:Y:S01]  /*17b0*/  @!P2 ISETP.GE.U32.AND P3, PT, R10, R11, PT ;  /* 0x0000000b0a00a20c */ /* 0x000fe20003f66070 */
[----:B------:R-:W-:Y:S01]  /*17c0*/  IMAD.MOV.U32 R11, RZ, RZ, 0x1ca00000 ;  /* 0x1ca00000ff0b7424 */ /* 0x000fe200078e00ff */
[----:B------:R-:W-:-:S04]  /*17d0*/  @!P0 LOP3.LUT R27, R21, 0x7ff00000, RZ, 0xc0, !PT ;  /* 0x7ff00000151b8812 */ /* 0x000fc800078ec0ff */
[----:B------:R-:W-:-:S04]  /*17e0*/  SEL R15, R11, 0x63400000, !P1 ;  /* 0x634000000b0f7807 */ /* 0x000fc80004800000 */
[----:B------:R-:W-:Y:S01]  /*17f0*/  LOP3.LUT R15, R15, 0x800fffff, R17, 0xf8, !PT ;  /* 0x800fffff0f0f7812 */ /* 0x000fe200078ef811 */
[----:B0-----:R-:W-:-:S08]  /*1800*/  DFMA R12, R36, -R20, 1 ;  /* 0x3ff00000240c742b */ /* 0x001fd00000000814 */
[----:B------:R-:W-:-:S08]  /*1810*/  DFMA R12, R12, R12, R12 ;  /* 0x0000000c0c0c722b */ /* 0x000fd0000000000c */
[----:B------:R-:W-:Y:S01]  /*1820*/  DFMA R36, R36, R12, R36 ;  /* 0x0000000c2424722b */ /* 0x000fe20000000024 */
[----:B------:R-:W-:-:S04]  /*1830*/  @!P2 SEL R13, R11, 0x63400000, !P3 ;  /* 0x634000000b0da807 */ /* 0x000fc80005800000 */
[----:B------:R-:W-:-:S03]  /*1840*/  @!P2 LOP3.LUT R12, R13, 0x80000000, R17, 0xf8, !PT ;  /* 0x800000000d0ca812 */ /* 0x000fc600078ef811 */
[----:B------:R-:W-:Y:S01]  /*1850*/  DFMA R40, R36, -R20, 1 ;  /* 0x3ff000002428742b */ /* 0x000fe20000000814 */
[----:B------:R-:W-:Y:S01]  /*1860*/  @!P2 LOP3.LUT R13, R12, 0x100000, RZ, 0xfc, !PT ;  /* 0x001000000c0da812 */ /* 0x000fe200078efcff */
[----:B------:R-:W-:-:S06]  /*1870*/  @!P2 IMAD.MOV.U32 R12, RZ, RZ, RZ ;  /* 0x000000ffff0ca224 */ /* 0x000fcc00078e00ff */
[----:B------:R-:W-:Y:S02]  /*1880*/  DFMA R40, R36, R40, R36 ;  /* 0x000000282428722b */ /* 0x000fe40000000024 */
[----:B------:R-:W-:-:S08]  /*1890*/  @!P2 DFMA R14, R14, 2, -R12 ;  /* 0x400000000e0ea82b */ /* 0x000fd0000000080c */
[----:B------:R-:W-:Y:S02]  /*18a0*/  DMUL R36, R40, R14 ;  /* 0x0000000e28247228 */ /* 0x000fe40000000000 */
[----:B------:R-:W-:-:S05]  /*18b0*/  @!P2 LOP3.LUT R26, R15, 0x7ff00000, RZ, 0xc0, !PT ;  /* 0x7ff000000f1aa812 */ /* 0x000fca00078ec0ff */
[----:B------:R-:W-:Y:S01]  /*18c0*/  VIADD R28, R26, 0xffffffff ;  /* 0xffffffff1a1c7836 */ /* 0x000fe20000000000 */
[----:B------:R-:W-:-:S04]  /*18d0*/  DFMA R12, R36, -R20, R14 ;  /* 0x80000014240c722b */ /* 0x000fc8000000000e */
[----:B------:R-:W-:Y:S01]  /*18e0*/  ISETP.GT.U32.AND P0, PT, R28, 0x7feffffe, PT ;  /* 0x7feffffe1c00780c */ /* 0x000fe20003f04070 */
[----:B------:R-:W-:-:S03]  /*18f0*/  VIADD R28, R27, 0xffffffff ;  /* 0xffffffff1b1c7836 */ /* 0x000fc60000000000 */
[----:B------:R-:W-:Y:S02]  /*1900*/  DFMA R12, R40, R12, R36 ;  /* 0x0000000c280c722b */ /* 0x000fe40000000024 */
[----:B------:R-:W-:-:S13]  /*1910*/  ISETP.GT.U32.OR P0, PT, R28, 0x7feffffe, P0 ;  /* 0x7feffffe1c00780c */ /* 0x000fda0000704470 */
[----:B------:R-:W-:Y:S05]  /*1920*/  @P0 BRA `(.L_x_15) ;  /* 0x00000000006c0947 */ /* 0x000fea0003800000 */
[----:B------:R-:W-:-:S04]  /*1930*/  LOP3.LUT R17, R19, 0x7ff00000, RZ, 0xc0, !PT ;  /* 0x7ff0000013117812 */ /* 0x000fc800078ec0ff */
[CC--:B------:R-:W-:Y:S02]  /*1940*/  VIADDMNMX R16, R10.reuse, -R17.reuse, 0xb9600000, !PT ;  /* 0xb96000000a107446 */ /* 0x0c0fe40007800911 */
[----:B------:R-:W-:Y:S02]  /*1950*/  ISETP.GE.U32.AND P0, PT, R10, R17, PT ;  /* 0x000000110a00720c */ /* 0x000fe40003f06070 */
[----:B------:R-:W-:Y:S02]  /*1960*/  VIMNMX R16, PT, PT, R16, 0x46a00000, PT ;  /* 0x46a0000010107848 */ /* 0x000fe40003fe0100 */
[----:B------:R-:W-:-:S05]  /*1970*/  SEL R11, R11, 0x63400000, !P0 ;  /* 0x634000000b0b7807 */ /* 0x000fca0004000000 */
[----:B------:R-:W-:Y:S01]  /*1980*/  IMAD.IADD R11, R16, 0x1, -R11 ;  /* 0x00000001100b7824 */ /* 0x000fe200078e0a0b */
[----:B------:R-:W-:-:S03]  /*1990*/  MOV R16, RZ ;  /* 0x000000ff00107202 */ /* 0x000fc60000000f00 */
[----:B------:R-:W-:-:S06]  /*19a0*/  VIADD R17, R11, 0x7fe00000 ;  /* 0x7fe000000b117836 */ /* 0x000fcc0000000000 */
[----:B------:R-:W-:-:S10]  /*19b0*/  DMUL R36, R12, R16 ;  /* 0x000000100c247228 */ /* 0x000fd40000000000 */
[----:B------:R-:W-:-:S13]  /*19c0*/  FSETP.GTU.AND P0, PT, |R37|, 1.469367938527859385e-39, PT ;  /* 0x001000002500780b */ /* 0x000fda0003f0c200 */
[----:B------:R-:W-:Y:S05]  /*19d0*/  @P0 BRA `(.L_x_16) ;  /* 0x0000000000940947 */ /* 0x000fea0003800000 */
[----:B------:R-:W-:Y:S01]  /*19e0*/  DFMA R14, R12, -R20, R14 ;  /* 0x800000140c0e722b */ /* 0x000fe2000000000e */
[----:B------:R-:W-:-:S09]  /*19f0*/  IMAD.MOV.U32 R16, RZ, RZ, RZ ;  /* 0x000000ffff107224 */ /* 0x000fd200078e00ff */
[C---:B------:R-:W-:Y:S02]  /*1a00*/  FSETP.NEU.AND P0, PT, R15.reuse, RZ, PT ;  /* 0x000000ff0f00720b */ /* 0x040fe40003f0d000 */
[----:B------:R-:W-:-:S04]  /*1a10*/  LOP3.LUT R18, R15, 0x80000000, R19, 0x48, !PT ;  /* 0x800000000f127812 */ /* 0x000fc800078e4813 */
[----:B------:R-:W-:-:S07]  /*1a20*/  LOP3.LUT R17, R18, R17, RZ, 0xfc, !PT ;  /* 0x0000001112117212 */ /* 0x000fce00078efcff */
[----:B------:R-:W-:Y:S05]  /*1a30*/  @!P0 BRA `(.L_x_16) ;  /* 0x00000000007c8947 */ /* 0x000fea0003800000 */
[----:B------:R-:W-:Y:S01]  /*1a40*/  IMAD.MOV R15, RZ, RZ, -R11 ;  /* 0x000000ffff0f7224 */ /* 0x000fe200078e0a0b */
[----:B------:R-:W-:Y:S01]  /*1a50*/  IADD3 R11, PT, PT, -R11, -0x43300000, RZ ;  /* 0xbcd000000b0b7810 */ /* 0x000fe20007ffe1ff */
[----:B------:R-:W-:-:S06]  /*1a60*/  IMAD.MOV.U32 R14, RZ, RZ, RZ ;  /* 0x000000ffff0e7224 */ /* 0x000fcc00078e00ff */
[----:B------:R-:W-:Y:S02]  /*1a70*/  DFMA R14, R36, -R14, R12 ;  /* 0x8000000e240e722b */ /* 0x000fe4000000000c */
[----:B------:R-:W-:-:S08]  /*1a80*/  DMUL.RP R12, R12, R16 ;  /* 0x000000100c0c7228 */ /* 0x000fd00000008000 */
[----:B------:R-:W-:Y:S02]  /*1a90*/  FSETP.NEU.AND P0, PT, |R15|, R11, PT ;  /* 0x0000000b0f00720b */ /* 0x000fe40003f0d200 */
[----:B------:R-:W-:Y:S02]  /*1aa0*/  LOP3.LUT R11, R13, R18, RZ, 0x3c, !PT ;  /* 0x000000120d0b7212 */ /* 0x000fe400078e3cff */
[----:B------:R-:W-:Y:S02]  /*1ab0*/  FSEL R36, R12, R36, !P0 ;  /* 0x000000240c247208 */ /* 0x000fe40004000000 */
[----:B------:R-:W-:Y:S01]  /*1ac0*/  FSEL R37, R11, R37, !P0 ;  /* 0x000000250b257208 */ /* 0x000fe20004000000 */
[----:B------:R-:W-:Y:S06]  /*1ad0*/  BRA `(.L_x_16) ;  /* 0x0000000000547947 */ /* 0x000fec0003800000 */
.L_x_15:
[----:B------:R-:W-:-:S14]  /*1ae0*/  DSETP.NAN.AND P0, PT, R16, R16, PT ;  /* 0x000000101000722a */ /* 0x000fdc0003f08000 */
[----:B------:R-:W-:Y:S05]  /*1af0*/  @P0 BRA `(.L_x_17) ;  /* 0x0000000000440947 */ /* 0x000fea0003800000 */
[----:B------:R-:W-:-:S14]  /*1b00*/  DSETP.NAN.AND P0, PT, R18, R18, PT ;  /* 0x000000121200722a */ /* 0x000fdc0003f08000 */
[----:B------:R-:W-:Y:S05]  /*1b10*/  @P0 BRA `(.L_x_18) ;  /* 0x0000000000300947 */ /* 0x000fea0003800000 */
[----:B------:R-:W-:Y:S01]  /*1b20*/  ISETP.NE.AND P0, PT, R26, R27, PT ;  /* 0x0000001b1a00720c */ /* 0x000fe20003f05270 */
[----:B------:R-:W-:Y:S02]  /*1b30*/  IMAD.MOV.U32 R36, RZ, RZ, 0x0 ;  /* 0x00000000ff247424 */ /* 0x000fe400078e00ff */
[----:B------:R-:W-:-:S10]  /*1b40*/  IMAD.MOV.U32 R37, RZ, RZ, -0x80000 ;  /* 0xfff80000ff257424 */ /* 0x000fd400078e00ff */
[----:B------:R-:W-:Y:S05]  /*1b50*/  @!P0 BRA `(.L_x_16) ;  /* 0x0000000000348947 */ /* 0x000fea0003800000 */
[----:B------:R-:W-:Y:S02]  /*1b60*/  ISETP.NE.AND P0, PT, R26, 0x7ff00000, PT ;  /* 0x7ff000001a00780c */ /* 0x000fe40003f05270 */
[----:B------:R-:W-:Y:S02]  /*1b70*/  LOP3.LUT R37, R17, 0x80000000, R19, 0x48, !PT ;  /* 0x8000000011257812 */ /* 0x000fe400078e4813 */
[----:B------:R-:W-:-:S13]  /*1b80*/  ISETP.EQ.OR P0, PT, R27, RZ, !P0 ;  /* 0x000000ff1b00720c */ /* 0x000fda0004702670 */
[----:B------:R-:W-:Y:S01]  /*1b90*/  @P0 LOP3.LUT R10, R37, 0x7ff00000, RZ, 0xfc, !PT ;  /* 0x7ff00000250a0812 */ /* 0x000fe200078efcff */
[----:B------:R-:W-:Y:S02]  /*1ba0*/  @!P0 IMAD.MOV.U32 R36, RZ, RZ, RZ ;  /* 0x000000ffff248224 */ /* 0x000fe400078e00ff */
[----:B------:R-:W-:Y:S02]  /*1bb0*/  @P0 IMAD.MOV.U32 R36, RZ, RZ, RZ ;  /* 0x000000ffff240224 */ /* 0x000fe400078e00ff */
[----:B------:R-:W-:Y:S01]  /*1bc0*/  @P0 IMAD.MOV.U32 R37, RZ, RZ, R10 ;  /* 0x000000ffff250224 */ /* 0x000fe200078e000a */
[----:B------:R-:W-:Y:S06]  /*1bd0*/  BRA `(.L_x_16) ;  /* 0x0000000000147947 */ /* 0x000fec0003800000 */
.L_x_18:
[----:B------:R-:W-:Y:S01]  /*1be0*/  LOP3.LUT R37, R19, 0x80000, RZ, 0xfc, !PT ;  /* 0x0008000013257812 */ /* 0x000fe200078efcff */
[----:B------:R-:W-:Y:S01]  /*1bf0*/  IMAD.MOV.U32 R36, RZ, RZ, R18 ;  /* 0x000000ffff247224 */ /* 0x000fe200078e0012 */
[----:B------:R-:W-:Y:S06]  /*1c00*/  BRA `(.L_x_16) ;  /* 0x0000000000087947 */ /* 0x000fec0003800000 */
.L_x_17:
[----:B------:R-:W-:Y:S01]  /*1c10*/  LOP3.LUT R37, R17, 0x80000, RZ, 0xfc, !PT ;  /* 0x0008000011257812 */ /* 0x000fe200078efcff */
[----:B------:R-:W-:-:S07]  /*1c20*/  IMAD.MOV.U32 R36, RZ, RZ, R16 ;  /* 0x000000ffff247224 */ /* 0x000fce00078e0010 */
.L_x_16:
[----:B------:R-:W-:Y:S05]  /*1c30*/  BSYNC.RECONVERGENT B2 ;  /* 0x0000000000027941 */ /* 0x000fea0003800200 */
.L_x_14:
[----:B------:R-:W-:Y:S02]  /*1c40*/  IMAD.MOV.U32 R10, RZ, RZ, R4 ;  /* 0x000000ffff0a7224 */ /* 0x000fe400078e0004 */
[----:B------:R-:W-:-:S04]  /*1c50*/  IMAD.MOV.U32 R11, RZ, RZ, 0x0 ;  /* 0x00000000ff0b7424 */ /* 0x000fc800078e00ff */
[----:B------:R-:W-:Y:S05]  /*1c60*/  RET.REL.NODEC R10 `(_Z3add10GridStrideILi2EEdPdS1_) ;  /* 0xffffffe00ae47950 */ /* 0x000fea0003c3ffff */
.L_x_19:
[----:B------:R-:W-:-:S00]  /*1c70*/  BRA `(.L_x_19) ;  /* 0xfffffffc00fc7947 */ /* 0x000fc0000383ffff */
[----:B------:R-:W-:-:S00]  /*1c80*/  NOP ;  /* 0x0000000000007918 */ /* 0x000fc00000000000 */
[----:B------:R-:W-:-:S00]  /*1c90*/  NOP ;  /* 0x0000000000007918 */ /* 0x000fc00000000000 */
[----:B------:R-:W-:-:S00]  /*1ca0*/  NOP ;  /* 0x0000000000007918 */ /* 0x000fc00000000000 */
[----:B------:R-:W-:-:S00]  /*1cb0*/  NOP ;  /* 0x0000000000007918 */ /* 0x000fc00000000000 */
[----:B------:R-:W-:-:S00]  /*1cc0*/  NOP ;  /* 0x0000000000007918 */ /* 0x000fc00000000000 */
[----:B------:R-:W-:-:S00]  /*1cd0*/  NOP ;  /* 0x0000000000007918 */ /* 0x000fc00000000000 */
[----:B------:R-:W-:-:S00]  /*1ce0*/  NOP ;  /* 0x0000000000007918 */ /* 0x000fc00000000000 */
[----:B------:R-:W-:-:S00]  /*1cf0*/  NOP ;  /* 0x0000000000007918 */ /* 0x000fc00000000000 */
.L_x_20:


//--------------------- .nv.shared.reserved.0     --------------------------
	.section	.nv.shared.reserved.0,"aw",@nobits
	.weak		__nv_reservedSMEM_offset_0_alias
	.size		__nv_reservedSMEM_offset_0_alias, 0, 64
	.other		__nv_reservedSMEM_offset_0_alias,@"STO_CUDA_RESERVED_SHARED STV_DEFAULT"
__nv_reservedSMEM_offset_0_alias:
	.zero		0
	.zero		64


//--------------------- .nv.constant0._Z3add10GridStrideILi2EEdPdS1_ --------------------------
	.section	.nv.constant0._Z3add10GridStrideILi2EEdPdS1_,"a",@progbits
	.sectionflags	@""
	.align	4
.nv.constant0._Z3add10GridStrideILi2EEdPdS1_:
	.zero		944


//--------------------- SYMBOLS --------------------------

	.type		.nv.reservedSmem.offset0,@object
	.size		.nv.reservedSmem.offset0,0x4
